//
// Generated by NVIDIA NVVM Compiler
//
// Compiler Build ID: CL-36424714
// Cuda compilation tools, release 13.0, V13.0.88
// Based on NVVM 20.0.0
//

.version 9.0
.target sm_100
.address_size 64

	// .globl	_Z15integrateBodiesP6float4S0_S0_S0_PtS1_P7ushort2S0_PfffS_jjjjj
// _ZZ15integrateBodiesP6float4S0_S0_S0_PtS1_P7ushort2S0_PfffS_jjjjjE22largestStressedSprings has been demoted
// _ZZ15integrateBodiesP6float4S0_S0_S0_PtS1_P7ushort2S0_PfffS_jjjjjE23smallestStressedSprings has been demoted
.extern .shared .align 16 .b8 s[];
.global .align 4 .b8 __cudart_i2opi_f[24] = {65, 144, 67, 60, 153, 149, 98, 219, 192, 221, 52, 245, 209, 87, 39, 252, 41, 21, 68, 78, 110, 131, 249, 162};

.visible .entry _Z15integrateBodiesP6float4S0_S0_S0_PtS1_P7ushort2S0_PfffS_jjjjj(
	.param .u64 .ptr .align 1 _Z15integrateBodiesP6float4S0_S0_S0_PtS1_P7ushort2S0_PfffS_jjjjj_param_0,
	.param .u64 .ptr .align 1 _Z15integrateBodiesP6float4S0_S0_S0_PtS1_P7ushort2S0_PfffS_jjjjj_param_1,
	.param .u64 .ptr .align 1 _Z15integrateBodiesP6float4S0_S0_S0_PtS1_P7ushort2S0_PfffS_jjjjj_param_2,
	.param .u64 .ptr .align 1 _Z15integrateBodiesP6float4S0_S0_S0_PtS1_P7ushort2S0_PfffS_jjjjj_param_3,
	.param .u64 .ptr .align 1 _Z15integrateBodiesP6float4S0_S0_S0_PtS1_P7ushort2S0_PfffS_jjjjj_param_4,
	.param .u64 .ptr .align 1 _Z15integrateBodiesP6float4S0_S0_S0_PtS1_P7ushort2S0_PfffS_jjjjj_param_5,
	.param .u64 .ptr .align 1 _Z15integrateBodiesP6float4S0_S0_S0_PtS1_P7ushort2S0_PfffS_jjjjj_param_6,
	.param .u64 .ptr .align 1 _Z15integrateBodiesP6float4S0_S0_S0_PtS1_P7ushort2S0_PfffS_jjjjj_param_7,
	.param .u64 .ptr .align 1 _Z15integrateBodiesP6float4S0_S0_S0_PtS1_P7ushort2S0_PfffS_jjjjj_param_8,
	.param .f32 _Z15integrateBodiesP6float4S0_S0_S0_PtS1_P7ushort2S0_PfffS_jjjjj_param_9,
	.param .f32 _Z15integrateBodiesP6float4S0_S0_S0_PtS1_P7ushort2S0_PfffS_jjjjj_param_10,
	.param .align 16 .b8 _Z15integrateBodiesP6float4S0_S0_S0_PtS1_P7ushort2S0_PfffS_jjjjj_param_11[16],
	.param .u32 _Z15integrateBodiesP6float4S0_S0_S0_PtS1_P7ushort2S0_PfffS_jjjjj_param_12,
	.param .u32 _Z15integrateBodiesP6float4S0_S0_S0_PtS1_P7ushort2S0_PfffS_jjjjj_param_13,
	.param .u32 _Z15integrateBodiesP6float4S0_S0_S0_PtS1_P7ushort2S0_PfffS_jjjjj_param_14,
	.param .u32 _Z15integrateBodiesP6float4S0_S0_S0_PtS1_P7ushort2S0_PfffS_jjjjj_param_15,
	.param .u32 _Z15integrateBodiesP6float4S0_S0_S0_PtS1_P7ushort2S0_PfffS_jjjjj_param_16
)
{
	.local .align 4 .b8 	__local_depot0[40];
	.reg .b64 	%SP;
	.reg .b64 	%SPL;
	.reg .pred 	%p<40>;
	.reg .b16 	%rs<31>;
	.reg .b32 	%r<130>;
	.reg .b32 	%f<171>;
	.reg .b64 	%rd<88>;
	.reg .b64 	%fd<3>;
	// demoted variable
	.shared .align 2 .b8 _ZZ15integrateBodiesP6float4S0_S0_S0_PtS1_P7ushort2S0_PfffS_jjjjjE22largestStressedSprings[2048];
	// demoted variable
	.shared .align 2 .b8 _ZZ15integrateBodiesP6float4S0_S0_S0_PtS1_P7ushort2S0_PfffS_jjjjjE23smallestStressedSprings[2048];
	mov.u64 	%SPL, __local_depot0;
	ld.param.u64 	%rd14, [_Z15integrateBodiesP6float4S0_S0_S0_PtS1_P7ushort2S0_PfffS_jjjjj_param_0];
	ld.param.u64 	%rd15, [_Z15integrateBodiesP6float4S0_S0_S0_PtS1_P7ushort2S0_PfffS_jjjjj_param_1];
	ld.param.u64 	%rd16, [_Z15integrateBodiesP6float4S0_S0_S0_PtS1_P7ushort2S0_PfffS_jjjjj_param_2];
	ld.param.u64 	%rd22, [_Z15integrateBodiesP6float4S0_S0_S0_PtS1_P7ushort2S0_PfffS_jjjjj_param_3];
	ld.param.u64 	%rd17, [_Z15integrateBodiesP6float4S0_S0_S0_PtS1_P7ushort2S0_PfffS_jjjjj_param_4];
	ld.param.u64 	%rd18, [_Z15integrateBodiesP6float4S0_S0_S0_PtS1_P7ushort2S0_PfffS_jjjjj_param_5];
	ld.param.u64 	%rd19, [_Z15integrateBodiesP6float4S0_S0_S0_PtS1_P7ushort2S0_PfffS_jjjjj_param_6];
	ld.param.u64 	%rd20, [_Z15integrateBodiesP6float4S0_S0_S0_PtS1_P7ushort2S0_PfffS_jjjjj_param_7];
	ld.param.u64 	%rd21, [_Z15integrateBodiesP6float4S0_S0_S0_PtS1_P7ushort2S0_PfffS_jjjjj_param_8];
	ld.param.f32 	%f47, [_Z15integrateBodiesP6float4S0_S0_S0_PtS1_P7ushort2S0_PfffS_jjjjj_param_9];
	ld.param.f32 	%f48, [_Z15integrateBodiesP6float4S0_S0_S0_PtS1_P7ushort2S0_PfffS_jjjjj_param_10];
	ld.param.v4.f32 	{%f49, %f50, %f51, %f52}, [_Z15integrateBodiesP6float4S0_S0_S0_PtS1_P7ushort2S0_PfffS_jjjjj_param_11];
	ld.param.u32 	%r40, [_Z15integrateBodiesP6float4S0_S0_S0_PtS1_P7ushort2S0_PfffS_jjjjj_param_13];
	ld.param.u32 	%r41, [_Z15integrateBodiesP6float4S0_S0_S0_PtS1_P7ushort2S0_PfffS_jjjjj_param_14];
	ld.param.u32 	%r42, [_Z15integrateBodiesP6float4S0_S0_S0_PtS1_P7ushort2S0_PfffS_jjjjj_param_15];
	ld.param.u32 	%r43, [_Z15integrateBodiesP6float4S0_S0_S0_PtS1_P7ushort2S0_PfffS_jjjjj_param_16];
	cvta.to.global.u64 	%rd1, %rd22;
	add.u64 	%rd2, %SPL, 0;
	add.u64 	%rd3, %SPL, 28;
	mov.u32 	%r44, s;
	mad.lo.s32 	%r1, %r40, 12, %r44;
	mov.u32 	%r45, %ctaid.x;
	mul.lo.s32 	%r2, %r40, %r45;
	mul.lo.s32 	%r3, %r41, %r45;
	mov.u32 	%r129, %tid.x;
	mov.u32 	%r5, %ntid.x;
	cvt.u16.u32 	%rs1, %r129;
	setp.lt.u32 	%p2, %r129, %r40;
	add.s32 	%r128, %r129, %r2;
	setp.lt.u32 	%p3, %r128, %r42;
	and.pred  	%p1, %p2, %p3;
	not.pred 	%p4, %p1;
	@%p4 bra 	$L__BB0_10;
	cvta.to.global.u64 	%rd4, %rd16;
	mov.u32 	%r118, %r128;
	mov.u32 	%r119, %r129;
$L__BB0_2:
	mul.wide.u32 	%rd25, %r118, 16;
	add.s64 	%rd26, %rd4, %rd25;
	.pragma "used_bytes_mask 4095";
	ld.global.v4.f32 	{%f53, %f54, %f55, %f56}, [%rd26];
	mad.lo.s32 	%r47, %r119, 12, %r44;
	st.shared.f32 	[%r47], %f53;
	st.shared.f32 	[%r47+4], %f54;
	st.shared.f32 	[%r47+8], %f55;
	add.s32 	%r119, %r119, %r5;
	setp.lt.u32 	%p5, %r119, %r40;
	add.s32 	%r118, %r119, %r2;
	setp.lt.u32 	%p6, %r118, %r42;
	and.pred  	%p7, %p5, %p6;
	mov.u32 	%r120, %r128;
	mov.u32 	%r121, %r129;
	@%p7 bra 	$L__BB0_2;
$L__BB0_3:
	mad.lo.s32 	%r49, %r121, 12, %r44;
	ld.shared.f32 	%f3, [%r49+4];
	mul.wide.u32 	%rd27, %r120, 16;
	add.s64 	%rd28, %rd1, %rd27;
	.pragma "used_bytes_mask 3855";
	ld.global.v4.f32 	{%f4, %f59, %f5, %f60}, [%rd28];
	setp.gt.f32 	%p8, %f3, 0f00000000;
	mov.f32 	%f162, 0fC11CF5C3;
	mov.f32 	%f161, 0f00000000;
	mov.f32 	%f163, %f161;
	@%p8 bra 	$L__BB0_9;
	mov.f32 	%f61, 0f00000000;
	sub.f32 	%f62, %f61, %f3;
	mul.f32 	%f162, %f49, %f62;
	mul.f32 	%f7, %f50, %f162;
	setp.neu.f32 	%p9, %f4, 0f00000000;
	setp.neu.f32 	%p10, %f5, 0f00000000;
	or.pred  	%p11, %p9, %p10;
	@%p11 bra 	$L__BB0_7;
	setp.gt.f32 	%p12, %f7, 0f411CF5C3;
	mov.f32 	%f160, 0f411CF5C3;
	mov.f32 	%f159, 0f80000000;
	@%p12 bra 	$L__BB0_8;
	mul.f32 	%f159, %f7, 0f00000000;
	mov.f32 	%f160, %f159;
	bra.uni 	$L__BB0_8;
$L__BB0_7:
	neg.f32 	%f63, %f4;
	neg.f32 	%f64, %f5;
	fma.rn.f32 	%f65, %f4, %f4, 0f00000000;
	fma.rn.f32 	%f66, %f5, %f5, %f65;
	sqrt.rn.f32 	%f67, %f66;
	div.rn.f32 	%f68, %f63, %f67;
	div.rn.f32 	%f69, %f64, %f67;
	mul.f32 	%f159, %f7, %f68;
	mul.f32 	%f160, %f7, %f69;
$L__BB0_8:
	add.f32 	%f161, %f159, 0f00000000;
	add.f32 	%f163, %f160, 0f00000000;
$L__BB0_9:
	mad.lo.s32 	%r50, %r121, 12, %r1;
	st.shared.f32 	[%r50], %f161;
	st.shared.f32 	[%r50+4], %f162;
	st.shared.f32 	[%r50+8], %f163;
	add.s32 	%r121, %r121, %r5;
	setp.lt.u32 	%p13, %r121, %r40;
	add.s32 	%r120, %r121, %r2;
	setp.lt.u32 	%p14, %r120, %r42;
	and.pred  	%p15, %p13, %p14;
	@%p15 bra 	$L__BB0_3;
$L__BB0_10:
	bar.sync 	0;
	add.s32 	%r51, %r129, %r5;
	cvt.u16.u32 	%rs30, %r51;
	mul.hi.u32 	%r52, %r129, 1431655766;
	mul.lo.s32 	%r53, %r52, 3;
	sub.s32 	%r15, %r129, %r53;
	setp.ge.u32 	%p16, %r129, %r41;
	add.s32 	%r122, %r129, %r3;
	setp.ge.u32 	%p17, %r122, %r43;
	or.pred  	%p18, %p16, %p17;
	mov.u16 	%rs28, %rs1;
	mov.u16 	%rs29, %rs1;
	@%p18 bra 	$L__BB0_23;
	add.s32 	%r54, %r15, 1;
	setp.eq.s32 	%p19, %r54, 3;
	selp.b32 	%r17, 0, %r54, %p19;
	add.s32 	%r55, %r15, -1;
	setp.eq.s32 	%p20, %r15, 0;
	selp.b32 	%r18, 2, %r55, %p20;
	mov.f32 	%f165, 0f7F800000;
	mov.f32 	%f164, 0fBF800000;
	mul.wide.u32 	%rd42, %r15, 4;
	add.s64 	%rd43, %rd3, %rd42;
	mul.wide.u32 	%rd44, %r17, 4;
	add.s64 	%rd45, %rd3, %rd44;
	mov.u32 	%r123, %r129;
	mov.u16 	%rs26, %rs1;
	mov.u16 	%rs28, %rs1;
$L__BB0_12:
	mul.wide.u32 	%rd32, %r122, 4;
	add.s64 	%rd29, %rd19, %rd32;
	// begin inline asm
	ld.global.nc.v2.u16 {%rs14,%rs15}, [%rd29];
	// end inline asm
	mul.wide.u16 	%r56, %rs14, 12;
	mov.u32 	%r57, s;
	add.s32 	%r58, %r57, %r56;
	ld.shared.f32 	%f20, [%r58];
	ld.shared.f32 	%f21, [%r58+4];
	ld.shared.f32 	%f22, [%r58+8];
	mul.wide.u16 	%r59, %rs15, 12;
	add.s32 	%r60, %r57, %r59;
	ld.shared.f32 	%f23, [%r60];
	ld.shared.f32 	%f24, [%r60+4];
	ld.shared.f32 	%f25, [%r60+8];
	mul.wide.u32 	%rd33, %r122, 16;
	add.s64 	%rd30, %rd20, %rd33;
	// begin inline asm
	ld.global.nc.v4.f32 {%f74,%f75,%f76,%f77}, [%rd30];
	// end inline asm
	add.s64 	%rd31, %rd21, %rd32;
	// begin inline asm
	ld.global.nc.f32 %f78, [%rd31];
	// end inline asm
	setp.eq.f32 	%p21, %f74, 0f00000000;
	mov.f32 	%f167, 0f00000000;
	mov.f32 	%f168, %f167;
	mov.f32 	%f169, %f167;
	mov.f32 	%f170, %f167;
	@%p21 bra 	$L__BB0_22;
	fma.rn.f32 	%f31, %f48, %f76, %f77;
	mul.f32 	%f80, %f31, 0f3F22F983;
	cvt.rni.s32.f32 	%r127, %f80;
	cvt.rn.f32.s32 	%f81, %r127;
	fma.rn.f32 	%f82, %f81, 0fBFC90FDA, %f31;
	fma.rn.f32 	%f83, %f81, 0fB3A22168, %f82;
	fma.rn.f32 	%f166, %f81, 0fA7C234C5, %f83;
	abs.f32 	%f33, %f31;
	setp.ltu.f32 	%p22, %f33, 0f47CE4780;
	@%p22 bra 	$L__BB0_21;
	setp.neu.f32 	%p23, %f33, 0f7F800000;
	@%p23 bra 	$L__BB0_16;
	mov.f32 	%f86, 0f00000000;
	mul.rn.f32 	%f166, %f31, %f86;
	mov.b32 	%r127, 0;
	bra.uni 	$L__BB0_21;
$L__BB0_16:
	mov.b32 	%r22, %f31;
	mov.b64 	%rd87, 0;
	mov.b32 	%r124, 0;
	mov.u64 	%rd85, __cudart_i2opi_f;
	mov.u64 	%rd86, %rd2;
$L__BB0_17:
	.pragma "nounroll";
	ld.global.nc.u32 	%r62, [%rd85];
	shl.b32 	%r63, %r22, 8;
	or.b32  	%r64, %r63, -2147483648;
	mad.wide.u32 	%rd36, %r62, %r64, %rd87;
	shr.u64 	%rd87, %rd36, 32;
	st.local.u32 	[%rd86], %rd36;
	add.s32 	%r124, %r124, 1;
	add.s64 	%rd86, %rd86, 4;
	add.s64 	%rd85, %rd85, 4;
	setp.ne.s32 	%p24, %r124, 6;
	@%p24 bra 	$L__BB0_17;
	shr.u32 	%r65, %r22, 23;
	st.local.u32 	[%rd2+24], %rd87;
	and.b32  	%r25, %r65, 31;
	and.b32  	%r66, %r65, 224;
	add.s32 	%r67, %r66, -128;
	shr.u32 	%r68, %r67, 5;
	mul.wide.u32 	%rd37, %r68, 4;
	sub.s64 	%rd11, %rd2, %rd37;
	ld.local.u32 	%r125, [%rd11+24];
	ld.local.u32 	%r126, [%rd11+20];
	setp.eq.s32 	%p25, %r25, 0;
	@%p25 bra 	$L__BB0_20;
	shf.l.wrap.b32 	%r125, %r126, %r125, %r25;
	ld.local.u32 	%r69, [%rd11+16];
	shf.l.wrap.b32 	%r126, %r69, %r126, %r25;
$L__BB0_20:
	shr.u32 	%r70, %r125, 30;
	shf.l.wrap.b32 	%r71, %r126, %r125, 2;
	shl.b32 	%r72, %r126, 2;
	shr.u32 	%r73, %r71, 31;
	add.s32 	%r74, %r73, %r70;
	neg.s32 	%r75, %r74;
	setp.lt.s32 	%p26, %r22, 0;
	selp.b32 	%r127, %r75, %r74, %p26;
	xor.b32  	%r76, %r71, %r22;
	shr.s32 	%r77, %r71, 31;
	xor.b32  	%r78, %r77, %r71;
	xor.b32  	%r79, %r77, %r72;
	cvt.u64.u32 	%rd38, %r78;
	shl.b64 	%rd39, %rd38, 32;
	cvt.u64.u32 	%rd40, %r79;
	or.b64  	%rd41, %rd39, %rd40;
	cvt.rn.f64.s64 	%fd1, %rd41;
	mul.f64 	%fd2, %fd1, 0d3BF921FB54442D19;
	cvt.rn.f32.f64 	%f84, %fd2;
	neg.f32 	%f85, %f84;
	setp.lt.s32 	%p27, %r76, 0;
	selp.f32 	%f166, %f85, %f84, %p27;
$L__BB0_21:
	mul.rn.f32 	%f87, %f166, %f166;
	and.b32  	%r81, %r127, 1;
	setp.eq.b32 	%p28, %r81, 1;
	selp.f32 	%f88, 0f3F800000, %f166, %p28;
	fma.rn.f32 	%f89, %f87, %f88, 0f00000000;
	fma.rn.f32 	%f90, %f87, 0f37CBAC00, 0fBAB607ED;
	selp.f32 	%f91, %f90, 0fB94D4153, %p28;
	selp.f32 	%f92, 0f3D2AAABB, 0f3C0885E4, %p28;
	fma.rn.f32 	%f93, %f91, %f87, %f92;
	selp.f32 	%f94, 0fBEFFFFFF, 0fBE2AAAA8, %p28;
	fma.rn.f32 	%f95, %f93, %f87, %f94;
	fma.rn.f32 	%f96, %f95, %f89, %f88;
	and.b32  	%r82, %r127, 2;
	setp.eq.s32 	%p29, %r82, 0;
	mov.f32 	%f97, 0f00000000;
	sub.f32 	%f98, %f97, %f96;
	selp.f32 	%f99, %f96, %f98, %p29;
	fma.rn.f32 	%f100, %f75, %f99, 0f3F800000;
	mul.f32 	%f101, %f78, %f100;
	sub.f32 	%f102, %f20, %f23;
	sub.f32 	%f103, %f21, %f24;
	sub.f32 	%f104, %f22, %f25;
	mul.f32 	%f105, %f103, %f103;
	fma.rn.f32 	%f106, %f102, %f102, %f105;
	fma.rn.f32 	%f107, %f104, %f104, %f106;
	sqrt.rn.f32 	%f108, %f107;
	div.rn.f32 	%f109, %f102, %f108;
	div.rn.f32 	%f110, %f103, %f108;
	div.rn.f32 	%f111, %f104, %f108;
	sub.f32 	%f112, %f101, %f108;
	mul.f32 	%f170, %f74, %f112;
	mul.f32 	%f167, %f109, %f170;
	mul.f32 	%f168, %f110, %f170;
	mul.f32 	%f169, %f111, %f170;
$L__BB0_22:
	st.local.f32 	[%rd3], %f167;
	st.local.f32 	[%rd3+4], %f168;
	st.local.f32 	[%rd3+8], %f169;
	add.s32 	%r84, %r1, %r56;
	shl.b32 	%r85, %r15, 2;
	add.s32 	%r86, %r84, %r85;
	ld.local.f32 	%f113, [%rd43];
	atom.shared.add.f32 	%f114, [%r86], %f113;
	shl.b32 	%r87, %r17, 2;
	add.s32 	%r88, %r84, %r87;
	ld.local.f32 	%f115, [%rd45];
	atom.shared.add.f32 	%f116, [%r88], %f115;
	shl.b32 	%r89, %r18, 2;
	add.s32 	%r90, %r84, %r89;
	mul.wide.u32 	%rd46, %r18, 4;
	add.s64 	%rd47, %rd3, %rd46;
	ld.local.f32 	%f117, [%rd47];
	atom.shared.add.f32 	%f118, [%r90], %f117;
	add.s32 	%r92, %r1, %r59;
	add.s32 	%r93, %r92, %r85;
	ld.local.f32 	%f119, [%rd43];
	neg.f32 	%f120, %f119;
	atom.shared.add.f32 	%f121, [%r93], %f120;
	add.s32 	%r94, %r92, %r87;
	ld.local.f32 	%f122, [%rd45];
	neg.f32 	%f123, %f122;
	atom.shared.add.f32 	%f124, [%r94], %f123;
	add.s32 	%r95, %r92, %r89;
	ld.local.f32 	%f125, [%rd47];
	neg.f32 	%f126, %f125;
	atom.shared.add.f32 	%f127, [%r95], %f126;
	abs.f32 	%f128, %f170;
	setp.gt.f32 	%p30, %f128, %f164;
	cvt.u16.u32 	%rs16, %r123;
	selp.f32 	%f164, %f170, %f164, %p30;
	selp.b16 	%rs28, %rs16, %rs28, %p30;
	setp.lt.f32 	%p31, %f128, %f165;
	selp.f32 	%f165, %f170, %f165, %p31;
	selp.b16 	%rs29, %rs16, %rs26, %p31;
	selp.b16 	%rs30, %rs26, %rs30, %p31;
	add.s32 	%r123, %r123, %r5;
	setp.lt.u32 	%p32, %r123, %r41;
	add.s32 	%r122, %r123, %r3;
	setp.lt.u32 	%p33, %r122, %r43;
	and.pred  	%p34, %p32, %p33;
	mov.u16 	%rs26, %rs29;
	@%p34 bra 	$L__BB0_12;
$L__BB0_23:
	cvta.to.global.u64 	%rd48, %rd18;
	cvta.to.global.u64 	%rd49, %rd21;
	cvta.to.global.u64 	%rd50, %rd20;
	cvta.to.global.u64 	%rd51, %rd17;
	cvta.to.global.u64 	%rd52, %rd19;
	cvt.u16.u32 	%rs17, %r5;
	add.s16 	%rs18, %rs1, 1;
	rem.u16 	%rs19, %rs18, %rs17;
	setp.eq.s16 	%p35, %rs29, %rs28;
	selp.b16 	%rs20, %rs30, %rs29, %p35;
	shl.b32 	%r96, %r129, 1;
	mov.u32 	%r97, _ZZ15integrateBodiesP6float4S0_S0_S0_PtS1_P7ushort2S0_PfffS_jjjjjE22largestStressedSprings;
	add.s32 	%r98, %r97, %r96;
	st.shared.u16 	[%r98], %rs28;
	mov.u32 	%r99, _ZZ15integrateBodiesP6float4S0_S0_S0_PtS1_P7ushort2S0_PfffS_jjjjjE23smallestStressedSprings;
	add.s32 	%r100, %r99, %r96;
	st.shared.u16 	[%r100], %rs20;
	cvt.u32.u16 	%r101, %rs28;
	add.s32 	%r102, %r3, %r101;
	mul.wide.u32 	%rd53, %r102, 4;
	add.s64 	%rd54, %rd52, %rd53;
	ld.global.u32 	%r103, [%rd54];
	mul.wide.u32 	%rd55, %r102, 2;
	add.s64 	%rd56, %rd51, %rd55;
	ld.global.u16 	%rs21, [%rd56];
	add.s16 	%rs22, %rs21, 1;
	mul.wide.u32 	%rd57, %r102, 16;
	add.s64 	%rd58, %rd50, %rd57;
	ld.global.v4.f32 	{%f129, %f130, %f131, %f132}, [%rd58];
	add.s64 	%rd59, %rd49, %rd53;
	ld.global.f32 	%f133, [%rd59];
	cvt.u32.u16 	%r104, %rs20;
	add.s32 	%r105, %r3, %r104;
	mul.wide.u32 	%rd60, %r105, 4;
	add.s64 	%rd61, %rd52, %rd60;
	ld.global.u32 	%r106, [%rd61];
	mul.wide.u32 	%rd62, %r105, 2;
	add.s64 	%rd63, %rd48, %rd62;
	ld.global.u16 	%rs23, [%rd63];
	add.s16 	%rs24, %rs23, 1;
	mul.wide.u32 	%rd64, %r105, 16;
	add.s64 	%rd65, %rd50, %rd64;
	ld.global.v4.f32 	{%f134, %f135, %f136, %f137}, [%rd65];
	add.s64 	%rd66, %rd49, %rd60;
	ld.global.f32 	%f138, [%rd66];
	bar.sync 	0;
	mul.wide.u16 	%r107, %rs19, 2;
	add.s32 	%r108, %r97, %r107;
	ld.shared.u16 	%r109, [%r108];
	add.s32 	%r110, %r99, %r107;
	ld.shared.u16 	%r111, [%r110];
	add.s32 	%r112, %r3, %r109;
	mul.wide.u32 	%rd67, %r112, 4;
	add.s64 	%rd68, %rd52, %rd67;
	st.global.u32 	[%rd68], %r103;
	mul.wide.u32 	%rd69, %r112, 16;
	add.s64 	%rd70, %rd50, %rd69;
	st.global.v4.f32 	[%rd70], {%f129, %f130, %f131, %f132};
	add.s64 	%rd71, %rd49, %rd67;
	st.global.f32 	[%rd71], %f133;
	mul.wide.u32 	%rd72, %r112, 2;
	add.s64 	%rd73, %rd51, %rd72;
	st.global.u16 	[%rd73], %rs22;
	add.s32 	%r113, %r3, %r111;
	mul.wide.u32 	%rd74, %r113, 4;
	add.s64 	%rd75, %rd52, %rd74;
	st.global.u32 	[%rd75], %r106;
	mul.wide.u32 	%rd76, %r113, 16;
	add.s64 	%rd77, %rd50, %rd76;
	st.global.v4.f32 	[%rd77], {%f134, %f135, %f136, %f137};
	add.s64 	%rd78, %rd49, %rd74;
	st.global.f32 	[%rd78], %f138;
	mul.wide.u32 	%rd79, %r113, 2;
	add.s64 	%rd80, %rd48, %rd79;
	st.global.u16 	[%rd80], %rs24;
	@%p4 bra 	$L__BB0_26;
	cvta.to.global.u64 	%rd12, %rd14;
	cvta.to.global.u64 	%rd13, %rd15;
$L__BB0_25:
	mul.wide.u32 	%rd81, %r128, 16;
	add.s64 	%rd82, %rd1, %rd81;
	ld.global.v4.f32 	{%f139, %f140, %f141, %f142}, [%rd82];
	mul.lo.s32 	%r114, %r129, 12;
	add.s32 	%r115, %r1, %r114;
	ld.shared.f32 	%f143, [%r115];
	mul.f32 	%f144, %f47, %f143;
	fma.rn.f32 	%f145, %f51, %f144, %f139;
	ld.shared.f32 	%f146, [%r115+4];
	mul.f32 	%f147, %f47, %f146;
	fma.rn.f32 	%f148, %f51, %f147, %f140;
	ld.shared.f32 	%f149, [%r115+8];
	mul.f32 	%f150, %f47, %f149;
	fma.rn.f32 	%f151, %f51, %f150, %f141;
	mov.u32 	%r116, s;
	add.s32 	%r117, %r116, %r114;
	ld.shared.f32 	%f152, [%r117];
	fma.rn.f32 	%f153, %f47, %f145, %f152;
	st.shared.f32 	[%r117], %f153;
	ld.shared.f32 	%f154, [%r117+4];
	fma.rn.f32 	%f155, %f47, %f148, %f154;
	st.shared.f32 	[%r117+4], %f155;
	ld.shared.f32 	%f156, [%r117+8];
	fma.rn.f32 	%f157, %f47, %f151, %f156;
	st.shared.f32 	[%r117+8], %f157;
	add.s64 	%rd83, %rd12, %rd81;
	mov.f32 	%f158, 0f00000000;
	st.global.v4.f32 	[%rd83], {%f153, %f155, %f157, %f158};
	add.s64 	%rd84, %rd13, %rd81;
	st.global.v4.f32 	[%rd84], {%f145, %f148, %f151, %f142};
	add.s32 	%r129, %r129, %r5;
	setp.lt.u32 	%p37, %r129, %r40;
	add.s32 	%r128, %r129, %r2;
	setp.lt.u32 	%p38, %r128, %r42;
	and.pred  	%p39, %p37, %p38;
	@%p39 bra 	$L__BB0_25;
$L__BB0_26:
	ret;

}


// ===== COMPILED SASS (sm_100) =====

	.target	sm_100

	.elftype	@"ET_EXEC"


//--------------------- .note.nv.tkinfo           --------------------------
	.section	.note.nv.tkinfo,"",@"SHT_NOTE"
	.sectionflags	@"SHF_NOTE_NV_TKINFO"
	.tkinfo
        /*0018*/ 	.word	0x00000002
        /*0030*/ 	.string	""
        /*0030*/ 	.string	"ptxas"
        /*0030*/ 	.string	"Cuda compilation tools, release 13.0, V13.0.88"
        /*0030*/ 	.string	"Build cuda_13.0.r13.0/compiler.36424714_0"
        /*0030*/ 	.string	"-arch sm_100 -m 64 "



//--------------------- .note.nv.cuinfo           --------------------------
	.section	.note.nv.cuinfo,"",@"SHT_NOTE"
	.sectionflags	@"SHF_NOTE_NV_CUINFO"
        /*0018*/ 	.short	0x0002
        /*001a*/ 	.short	0x0064
        /*001c*/ 	.short	0x0082
	.zero		2


//--------------------- .nv.info                  --------------------------
	.section	.nv.info,"",@"SHT_CUDA_INFO"
	.align	4


	//----- nvinfo : EIATTR_REGCOUNT
	.align		4
        /*0000*/ 	.byte	0x04, 0x2f
        /*0002*/ 	.short	(.L_2 - .L_1)
	.align		4
.L_1:
        /*0004*/ 	.word	index@(_Z15integrateBodiesP6float4S0_S0_S0_PtS1_P7ushort2S0_PfffS_jjjjj)
        /*0008*/ 	.word	0x00000028


	//----- nvinfo : EIATTR_FRAME_SIZE
	.align		4
.L_2:
        /*000c*/ 	.byte	0x04, 0x11
        /*000e*/ 	.short	(.L_4 - .L_3)
	.align		4
.L_3:
        /*0010*/ 	.word	index@($__internal_2_$__cuda_sm3x_div_rn_noftz_f32_slowpath)
        /*0014*/ 	.word	0x00000028


	//----- nvinfo : EIATTR_FRAME_SIZE
	.align		4
.L_4:
        /*0018*/ 	.byte	0x04, 0x11
        /*001a*/ 	.short	(.L_6 - .L_5)
	.align		4
.L_5:
        /*001c*/ 	.word	index@($__internal_1_$__cuda_sm20_sqrt_rn_f32_slowpath)
        /*0020*/ 	.word	0x00000028


	//----- nvinfo : EIATTR_FRAME_SIZE
	.align		4
.L_6:
        /*0024*/ 	.byte	0x04, 0x11
        /*0026*/ 	.short	(.L_8 - .L_7)
	.align		4
.L_7:
        /*0028*/ 	.word	index@($__internal_0_$__cuda_sm20_rem_u16)
        /*002c*/ 	.word	0x00000028


	//----- nvinfo : EIATTR_FRAME_SIZE
	.align		4
.L_8:
        /*0030*/ 	.byte	0x04, 0x11
        /*0032*/ 	.short	(.L_10 - .L_9)
	.align		4
.L_9:
        /*0034*/ 	.word	index@(_Z15integrateBodiesP6float4S0_S0_S0_PtS1_P7ushort2S0_PfffS_jjjjj)
        /*0038*/ 	.word	0x00000028


	//----- nvinfo : EIATTR_MIN_STACK_SIZE
	.align		4
.L_10:
        /*003c*/ 	.byte	0x04, 0x12
        /*003e*/ 	.short	(.L_12 - .L_11)
	.align		4
.L_11:
        /*0040*/ 	.word	index@(_Z15integrateBodiesP6float4S0_S0_S0_PtS1_P7ushort2S0_PfffS_jjjjj)
        /*0044*/ 	.word	0x00000028
.L_12:


//--------------------- .nv.compat                --------------------------
	.section	.nv.compat,"",@"SHT_CUDA_COMPAT_INFO"
	.align	4
        /*0000*/ 	.byte	0x02, 0x09, 0x00, 0x00, 0x02, 0x02, 0x01, 0x00, 0x02, 0x05, 0x05, 0x00, 0x03, 0x07, 0x01, 0x01
        /*0010*/ 	.byte	0x02, 0x03, 0x00, 0x00, 0x02, 0x06, 0x01, 0x00, 0x04, 0x0b, 0x08, 0x00, 0x01, 0x00, 0x00, 0x00
        /*0020*/ 	.byte	0x00, 0x00, 0x00, 0x00


//--------------------- .nv.info._Z15integrateBodiesP6float4S0_S0_S0_PtS1_P7ushort2S0_PfffS_jjjjj --------------------------
	.section	.nv.info._Z15integrateBodiesP6float4S0_S0_S0_PtS1_P7ushort2S0_PfffS_jjjjj,"",@"SHT_CUDA_INFO"
	.sectionflags	@""
	.align	4


	//----- nvinfo : EIATTR_CUDA_API_VERSION
	.align		4
        /*0000*/ 	.byte	0x04, 0x37
        /*0002*/ 	.short	(.L_14 - .L_13)
.L_13:
        /*0004*/ 	.word	0x00000082


	//----- nvinfo : EIATTR_KPARAM_INFO
	.align		4
.L_14:
        /*0008*/ 	.byte	0x04, 0x17
        /*000a*/ 	.short	(.L_16 - .L_15)
.L_15:
        /*000c*/ 	.word	0x00000000
        /*0010*/ 	.short	0x0010
        /*0012*/ 	.short	0x0070
        /*0014*/ 	.byte	0x00, 0xf0, 0x11, 0x00


	//----- nvinfo : EIATTR_KPARAM_INFO
	.align		4
.L_16:
        /*0018*/ 	.byte	0x04, 0x17
        /*001a*/ 	.short	(.L_18 - .L_17)
.L_17:
        /*001c*/ 	.word	0x00000000
        /*0020*/ 	.short	0x000f
        /*0022*/ 	.short	0x006c
        /*0024*/ 	.byte	0x00, 0xf0, 0x11, 0x00


	//----- nvinfo : EIATTR_KPARAM_INFO
	.align		4
.L_18:
        /*0028*/ 	.byte	0x04, 0x17
        /*002a*/ 	.short	(.L_20 - .L_19)
.L_19:
        /*002c*/ 	.word	0x00000000
        /*0030*/ 	.short	0x000e
        /*0032*/ 	.short	0x0068
        /*0034*/ 	.byte	0x00, 0xf0, 0x11, 0x00


	//----- nvinfo : EIATTR_KPARAM_INFO
	.align		4
.L_20:
        /*0038*/ 	.byte	0x04, 0x17
        /*003a*/ 	.short	(.L_22 - .L_21)
.L_21:
        /*003c*/ 	.word	0x00000000
        /*0040*/ 	.short	0x000d
        /*0042*/ 	.short	0x0064
        /*0044*/ 	.byte	0x00, 0xf0, 0x11, 0x00


	//----- nvinfo : EIATTR_KPARAM_INFO
	.align		4
.L_22:
        /*0048*/ 	.byte	0x04, 0x17
        /*004a*/ 	.short	(.L_24 - .L_23)
.L_23:
        /*004c*/ 	.word	0x00000000
        /*0050*/ 	.short	0x000c
        /*0052*/ 	.short	0x0060
        /*0054*/ 	.byte	0x00, 0xf0, 0x11, 0x00


	//----- nvinfo : EIATTR_KPARAM_INFO
	.align		4
.L_24:
        /*0058*/ 	.byte	0x04, 0x17
        /*005a*/ 	.short	(.L_26 - .L_25)
.L_25:
        /*005c*/ 	.word	0x00000000
        /*0060*/ 	.short	0x000b
        /*0062*/ 	.short	0x0050
        /*0064*/ 	.byte	0x00, 0xf0, 0x41, 0x00


	//----- nvinfo : EIATTR_KPARAM_INFO
	.align		4
.L_26:
        /*0068*/ 	.byte	0x04, 0x17
        /*006a*/ 	.short	(.L_28 - .L_27)
.L_27:
        /*006c*/ 	.word	0x00000000
        /*0070*/ 	.short	0x000a
        /*0072*/ 	.short	0x004c
        /*0074*/ 	.byte	0x00, 0xf0, 0x11, 0x00


	//----- nvinfo : EIATTR_KPARAM_INFO
	.align		4
.L_28:
        /*0078*/ 	.byte	0x04, 0x17
        /*007a*/ 	.short	(.L_30 - .L_29)
.L_29:
        /*007c*/ 	.word	0x00000000
        /*0080*/ 	.short	0x0009
        /*0082*/ 	.short	0x0048
        /*0084*/ 	.byte	0x00, 0xf0, 0x11, 0x00


	//----- nvinfo : EIATTR_KPARAM_INFO
	.align		4
.L_30:
        /*0088*/ 	.byte	0x04, 0x17
        /*008a*/ 	.short	(.L_32 - .L_31)
.L_31:
        /*008c*/ 	.word	0x00000000
        /*0090*/ 	.short	0x0008
        /*0092*/ 	.short	0x0040
        /*0094*/ 	.byte	0x00, 0xf5, 0x21, 0x00


	//----- nvinfo : EIATTR_KPARAM_INFO
	.align		4
.L_32:
        /*0098*/ 	.byte	0x04, 0x17
        /*009a*/ 	.short	(.L_34 - .L_33)
.L_33:
        /*009c*/ 	.word	0x00000000
        /*00a0*/ 	.short	0x0007
        /*00a2*/ 	.short	0x0038
        /*00a4*/ 	.byte	0x00, 0xf5, 0x21, 0x00


	//----- nvinfo : EIATTR_KPARAM_INFO
	.align		4
.L_34:
        /*00a8*/ 	.byte	0x04, 0x17
        /*00aa*/ 	.short	(.L_36 - .L_35)
.L_35:
        /*00ac*/ 	.word	0x00000000
        /*00b0*/ 	.short	0x0006
        /*00b2*/ 	.short	0x0030
        /*00b4*/ 	.byte	0x00, 0xf5, 0x21, 0x00


	//----- nvinfo : EIATTR_KPARAM_INFO
	.align		4
.L_36:
        /*00b8*/ 	.byte	0x04, 0x17
        /*00ba*/ 	.short	(.L_38 - .L_37)
.L_37:
        /*00bc*/ 	.word	0x00000000
        /*00c0*/ 	.short	0x0005
        /*00c2*/ 	.short	0x0028
        /*00c4*/ 	.byte	0x00, 0xf5, 0x21, 0x00


	//----- nvinfo : EIATTR_KPARAM_INFO
	.align		4
.L_38:
        /*00c8*/ 	.byte	0x04, 0x17
        /*00ca*/ 	.short	(.L_40 - .L_39)
.L_39:
        /*00cc*/ 	.word	0x00000000
        /*00d0*/ 	.short	0x0004
        /*00d2*/ 	.short	0x0020
        /*00d4*/ 	.byte	0x00, 0xf5, 0x21, 0x00


	//----- nvinfo : EIATTR_KPARAM_INFO
	.align		4
.L_40:
        /*00d8*/ 	.byte	0x04, 0x17
        /*00da*/ 	.short	(.L_42 - .L_41)
.L_41:
        /*00dc*/ 	.word	0x00000000
        /*00e0*/ 	.short	0x0003
        /*00e2*/ 	.short	0x0018
        /*00e4*/ 	.byte	0x00, 0xf5, 0x21, 0x00


	//----- nvinfo : EIATTR_KPARAM_INFO
	.align		4
.L_42:
        /*00e8*/ 	.byte	0x04, 0x17
        /*00ea*/ 	.short	(.L_44 - .L_43)
.L_43:
        /*00ec*/ 	.word	0x00000000
        /*00f0*/ 	.short	0x0002
        /*00f2*/ 	.short	0x0010
        /*00f4*/ 	.byte	0x00, 0xf5, 0x21, 0x00


	//----- nvinfo : EIATTR_KPARAM_INFO
	.align		4
.L_44:
        /*00f8*/ 	.byte	0x04, 0x17
        /*00fa*/ 	.short	(.L_46 - .L_45)
.L_45:
        /*00fc*/ 	.word	0x00000000
        /*0100*/ 	.short	0x0001
        /*0102*/ 	.short	0x0008
        /*0104*/ 	.byte	0x00, 0xf5, 0x21, 0x00


	//----- nvinfo : EIATTR_KPARAM_INFO
	.align		4
.L_46:
        /*0108*/ 	.byte	0x04, 0x17
        /*010a*/ 	.short	(.L_48 - .L_47)
.L_47:
        /*010c*/ 	.word	0x00000000
        /*0110*/ 	.short	0x0000
        /*0112*/ 	.short	0x0000
        /*0114*/ 	.byte	0x00, 0xf5, 0x21, 0x00


	//----- nvinfo : EIATTR_SPARSE_MMA_MASK
	.align		4
.L_48:
        /*0118*/ 	.byte	0x03, 0x50
        /*011a*/ 	.short	0x0000


	//----- nvinfo : EIATTR_MAXREG_COUNT
	.align		4
        /*011c*/ 	.byte	0x03, 0x1b
        /*011e*/ 	.short	0x00ff


	//----- nvinfo : EIATTR_NUM_BARRIERS
	.align		4
        /*0120*/ 	.byte	0x02, 0x4c
        /*0122*/ 	.byte	0x01
	.zero		1


	//----- nvinfo : EIATTR_MERCURY_ISA_VERSION
	.align		4
        /*0124*/ 	.byte	0x03, 0x5f
        /*0126*/ 	.short	0x0101


	//----- nvinfo : EIATTR_UNUSED_LOAD_BYTE_OFFSET
	.align		4
        /*0128*/ 	.byte	0x04, 0x44
        /*012a*/ 	.short	(.L_50 - .L_49)


	//   ....[0]....
.L_49:
        /*012c*/ 	.word	0x000001d0
        /*0130*/ 	.word	0x00000fff


	//----- nvinfo : EIATTR_VRC_CTA_INIT_COUNT
	.align		4
.L_50:
        /*0134*/ 	.byte	0x02, 0x4a
	.zero		1
	.zero		1


	//----- nvinfo : EIATTR_EXIT_INSTR_OFFSETS
	.align		4
        /*0138*/ 	.byte	0x04, 0x1c
        /*013a*/ 	.short	(.L_52 - .L_51)


	//   ....[0]....
.L_51:
        /*013c*/ 	.word	0x00001e30


	//   ....[1]....
        /*0140*/ 	.word	0x000020e0


	//----- nvinfo : EIATTR_CRS_STACK_SIZE
	.align		4
.L_52:
        /*0144*/ 	.byte	0x04, 0x1e
        /*0146*/ 	.short	(.L_54 - .L_53)
.L_53:
        /*0148*/ 	.word	0x00000000


	//----- nvinfo : EIATTR_CBANK_PARAM_SIZE
	.align		4
.L_54:
        /*014c*/ 	.byte	0x03, 0x19
        /*014e*/ 	.short	0x0074


	//----- nvinfo : EIATTR_PARAM_CBANK
	.align		4
        /*0150*/ 	.byte	0x04, 0x0a
        /*0152*/ 	.short	(.L_56 - .L_55)
	.align		4
.L_55:
        /*0154*/ 	.word	index@(.nv.constant0._Z15integrateBodiesP6float4S0_S0_S0_PtS1_P7ushort2S0_PfffS_jjjjj)
        /*0158*/ 	.short	0x0380
        /*015a*/ 	.short	0x0074


	//----- nvinfo : EIATTR_SW_WAR
	.align		4
.L_56:
        /*015c*/ 	.byte	0x04, 0x36
        /*015e*/ 	.short	(.L_58 - .L_57)
.L_57:
        /*0160*/ 	.word	0x00000008
.L_58:


//--------------------- .nv.callgraph             --------------------------
	.section	.nv.callgraph,"",@"SHT_CUDA_CALLGRAPH"
	.align	4
	.sectionentsize	8
	.align		4
        /*0000*/ 	.word	0x00000000
	.align		4
        /*0004*/ 	.word	0xffffffff
	.align		4
        /*0008*/ 	.word	0x00000000
	.align		4
        /*000c*/ 	.word	0xfffffffe
	.align		4
        /*0010*/ 	.word	0x00000000
	.align		4
        /*0014*/ 	.word	0xfffffffd
	.align		4
        /*0018*/ 	.word	0x00000000
	.align		4
        /*001c*/ 	.word	0xfffffffc


//--------------------- .nv.constant4             --------------------------
	.section	.nv.constant4,"a",@progbits
	.align	8
	.align		8
.nv.constant4:
        /*0000*/ 	.dword	__cudart_i2opi_f


//--------------------- .text._Z15integrateBodiesP6float4S0_S0_S0_PtS1_P7ushort2S0_PfffS_jjjjj --------------------------
	.section	.text._Z15integrateBodiesP6float4S0_S0_S0_PtS1_P7ushort2S0_PfffS_jjjjj,"ax",@progbits
	.align	128
        .global         _Z15integrateBodiesP6float4S0_S0_S0_PtS1_P7ushort2S0_PfffS_jjjjj
        .type           _Z15integrateBodiesP6float4S0_S0_S0_PtS1_P7ushort2S0_PfffS_jjjjj,@function
        .size           _Z15integrateBodiesP6float4S0_S0_S0_PtS1_P7ushort2S0_PfffS_jjjjj,(.L_x_61 - _Z15integrateBodiesP6float4S0_S0_S0_PtS1_P7ushort2S0_PfffS_jjjjj)
        .other          _Z15integrateBodiesP6float4S0_S0_S0_PtS1_P7ushort2S0_PfffS_jjjjj,@"STO_CUDA_ENTRY STV_DEFAULT"
_Z15integrateBodiesP6float4S0_S0_S0_PtS1_P7ushort2S0_PfffS_jjjjj:
.text._Z15integrateBodiesP6float4S0_S0_S0_PtS1_P7ushort2S0_PfffS_jjjjj:
[----:B------:R-:W0:Y:S01]  /*0000*/  LDC R1, c[0x0][0x37c] ;  /* 0x0000df00ff017b82 */ /* 0x000e220000000800 */
[----:B------:R-:W1:Y:S07]  /*0010*/  S2R R6, SR_TID.X ;  /* 0x0000000000067919 */ /* 0x000e6e0000002100 */
[----:B------:R-:W1:Y:S01]  /*0020*/  S2UR UR9, SR_CTAID.X ;  /* 0x00000000000979c3 */ /* 0x000e620000002500 */
[----:B------:R-:W2:Y:S01]  /*0030*/  LDCU UR6, c[0x0][0x3e4] ;  /* 0x00007c80ff0677ac */ /* 0x000ea20008000800 */
[----:B0-----:R-:W-:Y:S01]  /*0040*/  IADD3 R1, PT, PT, R1, -0x28, RZ ;  /* 0xffffffd801017810 */ /* 0x001fe20007ffe0ff */
[----:B------:R-:W-:Y:S01]  /*0050*/  BSSY.RECONVERGENT B0, `(.L_x_0) ;  /* 0x000007b000007945 */ /* 0x000fe20003800200 */
[----:B------:R-:W0:Y:S02]  /*0060*/  LDCU UR13, c[0x0][0x3ec] ;  /* 0x00007d80ff0d77ac */ /* 0x000e240008000800 */
[----:B------:R-:W-:-:S02]  /*0070*/  R2UR UR7, R1 ;  /* 0x00000000010772ca */ /* 0x000fc400000e0000 */
[----:B------:R-:W3:Y:S01]  /*0080*/  S2UR UR5, SR_CgaCtaId ;  /* 0x00000000000579c3 */ /* 0x000ee20000008800 */
[----:B------:R-:W-:Y:S01]  /*0090*/  UMOV UR4, 0x400 ;  /* 0x0000040000047882 */ /* 0x000fe20000000000 */
[----:B------:R-:W4:Y:S01]  /*00a0*/  LDCU.64 UR10, c[0x0][0x358] ;  /* 0x00006b00ff0a77ac */ /* 0x000f220008000a00 */
[----:B------:R-:W-:Y:S01]  /*00b0*/  UIADD3 UR4, UPT, UPT, UR4, 0x1000, URZ ;  /* 0x0000100004047890 */ /* 0x000fe2000fffe0ff */
[----:B------:R-:W0:Y:S01]  /*00c0*/  LDCU UR12, c[0x0][0x360] ;  /* 0x00006c00ff0c77ac */ /* 0x000e220008000800 */
[----:B--2---:R-:W-:Y:S01]  /*00d0*/  IMAD.U32 R19, RZ, RZ, UR6 ;  /* 0x00000006ff137e24 */ /* 0x004fe2000f8e00ff */
[----:B------:R-:W2:Y:S01]  /*00e0*/  LDCU UR16, c[0x0][0x3ec] ;  /* 0x00007d80ff1077ac */ /* 0x000ea20008000800 */
[----:B------:R-:W0:Y:S02]  /*00f0*/  LDCU.64 UR14, c[0x0][0x3d0] ;  /* 0x00007a00ff0e77ac */ /* 0x000e240008000a00 */
[----:B-1----:R-:W-:Y:S01]  /*0100*/  IMAD R5, R19, UR9, R6 ;  /* 0x0000000913057c24 */ /* 0x002fe2000f8e0206 */
[----:B---3--:R-:W-:-:S04]  /*0110*/  ULEA UR4, UR5, UR4, 0x18 ;  /* 0x0000000405047291 */ /* 0x008fc8000f8ec0ff */
[----:B0-----:R-:W-:Y:S01]  /*0120*/  ISETP.GE.U32.AND P0, PT, R5, UR13, PT ;  /* 0x0000000d05007c0c */ /* 0x001fe2000bf06070 */
[----:B------:R-:W-:-:S03]  /*0130*/  UIMAD UR8, UR6, 0xc, UR4 ;  /* 0x0000000c060878a4 */ /* 0x000fc6000f8e0204 */
[----:B------:R-:W-:-:S13]  /*0140*/  ISETP.LT.U32.AND P0, PT, R6, UR6, !P0 ;  /* 0x0000000606007c0c */ /* 0x000fda000c701070 */
[----:B--2-4-:R-:W-:Y:S05]  /*0150*/  @!P0 BRA `(.L_x_1) ;  /* 0x0000000400a88947 */ /* 0x014fea0003800000 */
[----:B------:R-:W0:Y:S01]  /*0160*/  LDC.64 R12, c[0x0][0x390] ;  /* 0x0000e400ff0c7b82 */ /* 0x000e220000000a00 */
[----:B------:R-:W-:Y:S01]  /*0170*/  BSSY.RECONVERGENT B1, `(.L_x_2) ;  /* 0x0000013000017945 */ /* 0x000fe20003800200 */
[----:B------:R-:W-:Y:S01]  /*0180*/  MOV R3, R5 ;  /* 0x0000000500037202 */ /* 0x000fe20000000f00 */
[----:B------:R-:W-:-:S07]  /*0190*/  IMAD.MOV.U32 R0, RZ, RZ, R6 ;  /* 0x000000ffff007224 */ /* 0x000fce00078e0006 */
.L_x_3:
[----:B0-2---:R-:W-:-:S04]  /*01a0*/  IMAD.WIDE.U32 R8, R3, 0x10, R12 ;  /* 0x0000001003087825 */ /* 0x005fc800078e000c */
[----:B------:R-:W-:Y:S01]  /*01b0*/  HFMA2 R17, -RZ, RZ, 0, 7.152557373046875e-07 ;  /* 0x0000000cff117431 */ /* 0x000fe200000001ff */
[----:B------:R-:W1:Y:S01]  /*01c0*/  LDC R2, c[0x0][0x3e4] ;  /* 0x0000f900ff027b82 */ /* 0x000e620000000800 */
[----:B------:R-:W2:Y:S01]  /*01d0*/  LDG.E.128 R8, desc[UR10][R8.64] ;  /* 0x0000000a08087981 */ /* 0x000ea2000c1e1d00 */
[----:B------:R-:W-:-:S06]  /*01e0*/  IMAD.MOV.U32 R7, RZ, RZ, R6 ;  /* 0x000000ffff077224 */ /* 0x000fcc00078e0006 */
[----:B------:R-:W3:Y:S01]  /*01f0*/  LDC.64 R14, c[0x0][0x398] ;  /* 0x0000e600ff0e7b82 */ /* 0x000ee20000000a00 */
[C---:B------:R-:W-:Y:S02]  /*0200*/  IMAD R17, R0.reuse, R17, UR4 ;  /* 0x0000000400117e24 */ /* 0x040fe4000f8e0211 */
[----:B------:R-:W-:-:S04]  /*0210*/  VIADD R0, R0, UR12 ;  /* 0x0000000c00007c36 */ /* 0x000fc80008000000 */
[----:B------:R-:W-:Y:S01]  /*0220*/  IMAD R3, R19, UR9, R0 ;  /* 0x0000000913037c24 */ /* 0x000fe2000f8e0200 */
[----:B------:R-:W-:-:S04]  /*0230*/  ISETP.LT.U32.AND P2, PT, R0, UR6, PT ;  /* 0x0000000600007c0c */ /* 0x000fc8000bf41070 */
[----:B------:R-:W-:Y:S01]  /*0240*/  ISETP.GE.U32.AND P1, PT, R3, UR13, PT ;  /* 0x0000000d03007c0c */ /* 0x000fe2000bf26070 */
[----:B--2---:R2:W-:Y:S01]  /*0250*/  STS [R17], R8 ;  /* 0x0000000811007388 */ /* 0x0045e20000000800 */
[----:B------:R-:W-:-:S03]  /*0260*/  MOV R11, R5 ;  /* 0x00000005000b7202 */ /* 0x000fc60000000f00 */
[----:B------:R2:W-:Y:S04]  /*0270*/  STS [R17+0x4], R9 ;  /* 0x0000040911007388 */ /* 0x0005e80000000800 */
[----:B------:R2:W-:Y:S04]  /*0280*/  STS [R17+0x8], R10 ;  /* 0x0000080a11007388 */ /* 0x0005e80000000800 */
[----:B-1-3--:R-:W-:Y:S05]  /*0290*/  @!P1 BRA P2, `(.L_x_3) ;  /* 0xfffffffc00c09947 */ /* 0x00afea000103ffff */
[----:B------:R-:W-:Y:S05]  /*02a0*/  BSYNC.RECONVERGENT B1 ;  /* 0x0000000000017941 */ /* 0x000fea0003800200 */
.L_x_2:
[----:B------:R-:W-:Y:S01]  /*02b0*/  HFMA2 R0, -RZ, RZ, 0, 7.152557373046875e-07 ;  /* 0x0000000cff007431 */ /* 0x000fe200000001ff */
[----:B------:R-:W-:Y:S01]  /*02c0*/  BSSY.RECONVERGENT B1, `(.L_x_4) ;  /* 0x0000049000017945 */ /* 0x000fe20003800200 */
[----:B--2---:R-:W-:Y:S01]  /*02d0*/  IMAD.WIDE.U32 R10, R11, 0x10, R14 ;  /* 0x000000100b0a7825 */ /* 0x004fe200078e000e */
[----:B------:R-:W-:-:S03]  /*02e0*/  MOV R3, RZ ;  /* 0x000000ff00037202 */ /* 0x000fc60000000f00 */
[----:B------:R-:W-:Y:S02]  /*02f0*/  IMAD.MOV.U32 R8, RZ, RZ, -0x3ee30a3d ;  /* 0xc11cf5c3ff087424 */ /* 0x000fe400078e00ff */
[----:B------:R-:W-:Y:S02]  /*0300*/  IMAD.MOV.U32 R4, RZ, RZ, RZ ;  /* 0x000000ffff047224 */ /* 0x000fe400078e00ff */
[----:B------:R-:W-:-:S05]  /*0310*/  IMAD R0, R7, R0, UR4 ;  /* 0x0000000407007e24 */ /* 0x000fca000f8e0200 */
[----:B------:R-:W0:Y:S02]  /*0320*/  LDS R9, [R0+0x4] ;  /* 0x0000040000097984 */ /* 0x000e240000000800 */
[----:B0-----:R-:W-:-:S13]  /*0330*/  FSETP.GT.AND P1, PT, R9, RZ, PT ;  /* 0x000000ff0900720b */ /* 0x001fda0003f24000 */
[----:B------:R-:W-:Y:S05]  /*0340*/  @P1 BRA `(.L_x_5) ;  /* 0x0000000400001947 */ /* 0x000fea0003800000 */
[----:B------:R-:W2:Y:S04]  /*0350*/  LDG.E R0, desc[UR10][R10.64+0x8] ;  /* 0x0000080a0a007981 */ /* 0x000ea8000c1e1900 */
[----:B------:R-:W3:Y:S01]  /*0360*/  LDG.E R3, desc[UR10][R10.64] ;  /* 0x0000000a0a037981 */ /* 0x000ee2000c1e1900 */
[----:B------:R-:W-:Y:S01]  /*0370*/  FADD R8, RZ, -R9 ;  /* 0x80000009ff087221 */ /* 0x000fe20000000000 */
[----:B------:R-:W-:Y:S03]  /*0380*/  BSSY.RECONVERGENT B2, `(.L_x_6) ;  /* 0x000003a000027945 */ /* 0x000fe60003800200 */
[----:B------:R-:W-:-:S04]  /*0390*/  FMUL R8, R8, UR14 ;  /* 0x0000000e08087c20 */ /* 0x000fc80008400000 */
[----:B------:R-:W-:Y:S01]  /*03a0*/  FMUL R12, R8, UR15 ;  /* 0x0000000f080c7c20 */ /* 0x000fe20008400000 */
[----:B--2---:R-:W-:-:S04]  /*03b0*/  FSETP.NEU.AND P1, PT, R0, RZ, PT ;  /* 0x000000ff0000720b */ /* 0x004fc80003f2d000 */
[----:B---3--:R-:W-:-:S13]  /*03c0*/  FSETP.NEU.OR P1, PT, R3, RZ, P1 ;  /* 0x000000ff0300720b */ /* 0x008fda0000f2d400 */
[----:B------:R-:W-:Y:S05]  /*03d0*/  @P1 BRA `(.L_x_7) ;  /* 0x00000000001c1947 */ /* 0x000fea0003800000 */
[----:B------:R-:W-:Y:S01]  /*03e0*/  FSETP.GT.AND P1, PT, R12, 9.8100004196166992188, PT ;  /* 0x411cf5c30c00780b */ /* 0x000fe20003f24000 */
[----:B------:R-:W-:Y:S02]  /*03f0*/  HFMA2 R4, -RZ, RZ, 2.5546875, -23600 ;  /* 0x411cf5c3ff047431 */ /* 0x000fe400000001ff */
[----:B------:R-:W-:-:S10]  /*0400*/  IMAD.MOV.U32 R13, RZ, RZ, -0x80000000 ;  /* 0x80000000ff0d7424 */ /* 0x000fd400078e00ff */
[----:B------:R-:W-:Y:S05]  /*0410*/  @P1 BRA `(.L_x_8) ;  /* 0x0000000000c01947 */ /* 0x000fea0003800000 */
[----:B------:R-:W-:-:S05]  /*0420*/  FMUL R13, RZ, R12 ;  /* 0x0000000cff0d7220 */ /* 0x000fca0000400000 */
[----:B------:R-:W-:Y:S01]  /*0430*/  MOV R4, R13 ;  /* 0x0000000d00047202 */ /* 0x000fe20000000f00 */
[----:B------:R-:W-:Y:S06]  /*0440*/  BRA `(.L_x_8) ;  /* 0x0000000000b47947 */ /* 0x000fec0003800000 */
.L_x_7:
[----:B------:R-:W-:Y:S01]  /*0450*/  FFMA R9, R3, R3, RZ ;  /* 0x0000000303097223 */ /* 0x000fe200000000ff */
[----:B------:R-:W-:Y:S03]  /*0460*/  BSSY.RECONVERGENT B3, `(.L_x_9) ;  /* 0x000000e000037945 */ /* 0x000fe60003800200 */
[----:B------:R-:W-:-:S04]  /*0470*/  FFMA R9, R0, R0, R9 ;  /* 0x0000000000097223 */ /* 0x000fc80000000009 */
[----:B------:R-:W-:Y:S01]  /*0480*/  VIADD R4, R9, 0xf3000000 ;  /* 0xf300000009047836 */ /* 0x000fe20000000000 */
[----:B------:R0:W1:Y:S04]  /*0490*/  MUFU.RSQ R10, R9 ;  /* 0x00000009000a7308 */ /* 0x0000680000001400 */
[----:B------:R-:W-:-:S13]  /*04a0*/  ISETP.GT.U32.AND P1, PT, R4, 0x727fffff, PT ;  /* 0x727fffff0400780c */ /* 0x000fda0003f24070 */
[----:B01----:R-:W-:Y:S05]  /*04b0*/  @!P1 BRA `(.L_x_10) ;  /* 0x0000000000109947 */ /* 0x003fea0003800000 */
[----:B------:R-:W-:Y:S02]  /*04c0*/  MOV R4, R9 ;  /* 0x0000000900047202 */ /* 0x000fe40000000f00 */
[----:B------:R-:W-:-:S07]  /*04d0*/  MOV R10, 0x4f0 ;  /* 0x000004f0000a7802 */ /* 0x000fce0000000f00 */
[----:B------:R-:W-:Y:S05]  /*04e0*/  CALL.REL.NOINC `($__internal_1_$__cuda_sm20_sqrt_rn_f32_slowpath) ;  /* 0x0000001c00547944 */ /* 0x000fea0003c00000 */
[----:B------:R-:W-:Y:S05]  /*04f0*/  BRA `(.L_x_11) ;  /* 0x0000000000107947 */ /* 0x000fea0003800000 */
.L_x_10:
[----:B------:R-:W-:Y:S01]  /*0500*/  FMUL.FTZ R4, R9, R10 ;  /* 0x0000000a09047220 */ /* 0x000fe20000410000 */
[----:B------:R-:W-:-:S03]  /*0510*/  FMUL.FTZ R10, R10, 0.5 ;  /* 0x3f0000000a0a7820 */ /* 0x000fc60000410000 */
[----:B------:R-:W-:-:S04]  /*0520*/  FFMA R9, -R4, R4, R9 ;  /* 0x0000000404097223 */ /* 0x000fc80000000109 */
[----:B------:R-:W-:-:S07]  /*0530*/  FFMA R4, R9, R10, R4 ;  /* 0x0000000a09047223 */ /* 0x000fce0000000004 */
.L_x_11:
[----:B------:R-:W-:Y:S05]  /*0540*/  BSYNC.RECONVERGENT B3 ;  /* 0x0000000000037941 */ /* 0x000fea0003800200 */
.L_x_9:
[----:B------:R-:W0:Y:S01]  /*0550*/  MUFU.RCP R9, R4 ;  /* 0x0000000400097308 */ /* 0x000e220000001000 */
[----:B------:R-:W-:Y:S07]  /*0560*/  BSSY.RECONVERGENT B3, `(.L_x_12) ;  /* 0x000000c000037945 */ /* 0x000fee0003800200 */
[----:B------:R-:W1:Y:S01]  /*0570*/  FCHK P1, -R3, R4 ;  /* 0x0000000403007302 */ /* 0x000e620000020100 */
[----:B0-----:R-:W-:-:S04]  /*0580*/  FFMA R10, R9, -R4, 1 ;  /* 0x3f800000090a7423 */ /* 0x001fc80000000804 */
[----:B------:R-:W-:-:S04]  /*0590*/  FFMA R10, R9, R10, R9 ;  /* 0x0000000a090a7223 */ /* 0x000fc80000000009 */
[----:B------:R-:W-:-:S04]  /*05a0*/  FFMA R13, -R3, R10, RZ ;  /* 0x0000000a030d7223 */ /* 0x000fc800000001ff */
[----:B------:R-:W-:-:S04]  /*05b0*/  FFMA R9, R13, -R4, -R3 ;  /* 0x800000040d097223 */ /* 0x000fc80000000803 */
[----:B------:R-:W-:Y:S01]  /*05c0*/  FFMA R13, R10, R9, R13 ;  /* 0x000000090a0d7223 */ /* 0x000fe2000000000d */
[----:B-1----:R-:W-:Y:S06]  /*05d0*/  @!P1 BRA `(.L_x_13) ;  /* 0x0000000000109947 */ /* 0x002fec0003800000 */
[----:B------:R-:W-:Y:S01]  /*05e0*/  FADD R3, -R3, -RZ ;  /* 0x800000ff03037221 */ /* 0x000fe20000000100 */
[----:B------:R-:W-:-:S07]  /*05f0*/  MOV R10, 0x610 ;  /* 0x00000610000a7802 */ /* 0x000fce0000000f00 */
[----:B------:R-:W-:Y:S05]  /*0600*/  CALL.REL.NOINC `($__internal_2_$__cuda_sm3x_div_rn_noftz_f32_slowpath) ;  /* 0x0000001c00647944 */ /* 0x000fea0003c00000 */
[----:B------:R-:W-:-:S07]  /*0610*/  IMAD.MOV.U32 R13, RZ, RZ, R3 ;  /* 0x000000ffff0d7224 */ /* 0x000fce00078e0003 */
.L_x_13:
[----:B------:R-:W-:Y:S05]  /*0620*/  BSYNC.RECONVERGENT B3 ;  /* 0x0000000000037941 */ /* 0x000fea0003800200 */
.L_x_12:
        /* <DEDUP_REMOVED lines=12> */
.L_x_15:
[----:B------:R-:W-:Y:S05]  /*06f0*/  BSYNC.RECONVERGENT B3 ;  /* 0x0000000000037941 */ /* 0x000fea0003800200 */
.L_x_14:
[C---:B------:R-:W-:Y:S01]  /*0700*/  FMUL R13, R12.reuse, R13 ;  /* 0x0000000d0c0d7220 */ /* 0x040fe20000400000 */
[----:B------:R-:W-:-:S07]  /*0710*/  FMUL R4, R12, R3 ;  /* 0x000000030c047220 */ /* 0x000fce0000400000 */
.L_x_8:
[----:B------:R-:W-:Y:S05]  /*0720*/  BSYNC.RECONVERGENT B2 ;  /* 0x0000000000027941 */ /* 0x000fea0003800200 */
.L_x_6:
[----:B------:R-:W-:Y:S01]  /*0730*/  FADD R3, RZ, R13 ;  /* 0x0000000dff037221 */ /* 0x000fe20000000000 */
[----:B------:R-:W-:-:S07]  /*0740*/  FADD R4, RZ, R4 ;  /* 0x00000004ff047221 */ /* 0x000fce0000000000 */
.L_x_5:
[----:B------:R-:W-:Y:S05]  /*0750*/  BSYNC.RECONVERGENT B1 ;  /* 0x0000000000017941 */ /* 0x000fea0003800200 */
.L_x_4:
[----:B------:R-:W-:-:S05]  /*0760*/  HFMA2 R0, -RZ, RZ, 0, 7.152557373046875e-07 ;  /* 0x0000000cff007431 */ /* 0x000fca00000001ff */
[C---:B------:R-:W-:Y:S02]  /*0770*/  IMAD R9, R7.reuse, R0, UR8 ;  /* 0x0000000807097e24 */ /* 0x040fe4000f8e0200 */
[----:B------:R-:W-:-:S03]  /*0780*/  VIADD R7, R7, UR12 ;  /* 0x0000000c07077c36 */ /* 0x000fc60008000000 */
[----:B------:R0:W-:Y:S01]  /*0790*/  STS [R9], R3 ;  /* 0x0000000309007388 */ /* 0x0001e20000000800 */
[----:B------:R-:W-:Y:S01]  /*07a0*/  IMAD R11, R2, UR9, R7 ;  /* 0x00000009020b7c24 */ /* 0x000fe2000f8e0207 */
[----:B------:R-:W-:Y:S02]  /*07b0*/  ISETP.LT.U32.AND P2, PT, R7, R2, PT ;  /* 0x000000020700720c */ /* 0x000fe40003f41070 */
[----:B------:R0:W-:Y:S02]  /*07c0*/  STS [R9+0x4], R8 ;  /* 0x0000040809007388 */ /* 0x0001e40000000800 */
[----:B------:R-:W-:Y:S02]  /*07d0*/  ISETP.GE.U32.AND P1, PT, R11, UR16, PT ;  /* 0x000000100b007c0c */ /* 0x000fe4000bf26070 */
[----:B------:R0:W-:Y:S11]  /*07e0*/  STS [R9+0x8], R4 ;  /* 0x0000080409007388 */ /* 0x0001f60000000800 */
[----:B0-----:R-:W-:Y:S05]  /*07f0*/  @!P1 BRA P2, `(.L_x_2) ;  /* 0xfffffff800ac9947 */ /* 0x001fea000103ffff */
.L_x_1:
[----:B------:R-:W-:Y:S05]  /*0800*/  BSYNC.RECONVERGENT B0 ;  /* 0x0000000000007941 */ /* 0x000fea0003800200 */
.L_x_0:
[----:B------:R-:W0:Y:S01]  /*0810*/  LDC R3, c[0x0][0x3e8] ;  /* 0x0000fa00ff037b82 */ /* 0x000e220000000800 */
[----:B------:R-:W1:Y:S01]  /*0820*/  LDCU UR4, c[0x0][0x3f0] ;  /* 0x00007e00ff0477ac */ /* 0x000e620008000800 */
[----:B------:R-:W-:Y:S01]  /*0830*/  BSSY B0, `(.L_x_16) ;  /* 0x0000117000007945 */ /* 0x000fe20003800000 */
[C---:B------:R-:W-:Y:S02]  /*0840*/  IADD3 R24, PT, PT, R6.reuse, UR12, RZ ;  /* 0x0000000c06187c10 */ /* 0x040fe4000fffe0ff */
[C---:B------:R-:W-:Y:S02]  /*0850*/  PRMT R23, R6.reuse, 0x7610, R23 ;  /* 0x0000761006177816 */ /* 0x040fe40000000017 */
[----:B------:R-:W-:Y:S01]  /*0860*/  PRMT R33, R6, 0x7610, R33 ;  /* 0x0000761006217816 */ /* 0x000fe20000000021 */
[----:B0-----:R-:W-:Y:S01]  /*0870*/  IMAD R7, R3, UR9, R6 ;  /* 0x0000000903077c24 */ /* 0x001fe2000f8e0206 */
[----:B------:R-:W-:Y:S04]  /*0880*/  BAR.SYNC.DEFER_BLOCKING 0x0 ;  /* 0x0000000000007b1d */ /* 0x000fe80000010000 */
[----:B-1----:R-:W-:-:S04]  /*0890*/  ISETP.GE.U32.AND P1, PT, R7, UR4, PT ;  /* 0x0000000407007c0c */ /* 0x002fc8000bf26070 */
[----:B------:R-:W-:-:S13]  /*08a0*/  ISETP.GE.U32.OR P1, PT, R6, R3, P1 ;  /* 0x000000030600720c */ /* 0x000fda0000f26470 */
[----:B------:R-:W-:Y:S05]  /*08b0*/  @P1 BRA `(.L_x_17) ;  /* 0x0000001000381947 */ /* 0x000fea0003800000 */
[C---:B------:R-:W-:Y:S01]  /*08c0*/  IMAD.HI.U32 R3, R6.reuse, 0x55555556, RZ ;  /* 0x5555555606037827 */ /* 0x040fe200078e00ff */
[----:B------:R-:W-:Y:S02]  /*08d0*/  MOV R19, 0xbf800000 ;  /* 0xbf80000000137802 */ /* 0x000fe40000000f00 */
[C---:B------:R-:W-:Y:S01]  /*08e0*/  PRMT R17, R6.reuse, 0x7610, R17 ;  /* 0x0000761006117816 */ /* 0x040fe20000000011 */
[--C-:B------:R-:W-:Y:S01]  /*08f0*/  IMAD R22, R3, -0x3, R6.reuse ;  /* 0xfffffffd03167824 */ /* 0x100fe200078e0206 */
[----:B------:R-:W-:Y:S01]  /*0900*/  PRMT R23, R6, 0x7610, R23 ;  /* 0x0000761006177816 */ /* 0x000fe20000000017 */
[----:B------:R-:W-:Y:S02]  /*0910*/  VIADD R21, R1, 0x1c ;  /* 0x0000001c01157836 */ /* 0x000fe40000000000 */
[----:B------:R-:W-:Y:S01]  /*0920*/  IMAD.MOV.U32 R20, RZ, RZ, 0x7f800000 ;  /* 0x7f800000ff147424 */ /* 0x000fe200078e00ff */
[C---:B------:R-:W-:Y:S01]  /*0930*/  IADD3 R16, PT, PT, R22.reuse, 0x1, RZ ;  /* 0x0000000116107810 */ /* 0x040fe20007ffe0ff */
[----:B------:R-:W-:Y:S01]  /*0940*/  IMAD.MOV.U32 R18, RZ, RZ, R6 ;  /* 0x000000ffff127224 */ /* 0x000fe200078e0006 */
[C---:B------:R-:W-:Y:S01]  /*0950*/  ISETP.NE.AND P2, PT, R22.reuse, RZ, PT ;  /* 0x000000ff1600720c */ /* 0x040fe20003f45270 */
[----:B------:R-:W-:Y:S01]  /*0960*/  IMAD R15, R22, 0x4, R21 ;  /* 0x00000004160f7824 */ /* 0x000fe200078e0215 */
[----:B------:R-:W-:-:S02]  /*0970*/  ISETP.NE.AND P1, PT, R16, 0x3, PT ;  /* 0x000000031000780c */ /* 0x000fc40003f25270 */
[----:B------:R-:W-:Y:S02]  /*0980*/  IADD3 R14, PT, PT, R22, -0x1, RZ ;  /* 0xffffffff160e7810 */ /* 0x000fe40007ffe0ff */
[----:B------:R-:W-:Y:S02]  /*0990*/  SEL R16, R16, RZ, P1 ;  /* 0x000000ff10107207 */ /* 0x000fe40000800000 */
[----:B------:R-:W-:Y:S02]  /*09a0*/  SEL R14, R14, 0x2, P2 ;  /* 0x000000020e0e7807 */ /* 0x000fe40001000000 */
[----:B------:R-:W-:-:S07]  /*09b0*/  LEA R13, R16, R21, 0x2 ;  /* 0x00000015100d7211 */ /* 0x000fce00078e10ff */
.L_x_44:
[----:B0-----:R-:W0:Y:S08]  /*09c0*/  LDC.64 R2, c[0x0][0x3b8] ;  /* 0x0000ee00ff027b82 */ /* 0x001e300000000a00 */
[----:B------:R-:W1:Y:S08]  /*09d0*/  LDC.64 R28, c[0x0][0x3b0] ;  /* 0x0000ec00ff1c7b82 */ /* 0x000e700000000a00 */
[----:B--2---:R-:W2:Y:S01]  /*09e0*/  LDC.64 R26, c[0x0][0x3c0] ;  /* 0x0000f000ff1a7b82 */ /* 0x004ea20000000a00 */
[----:B0-----:R-:W-:-:S06]  /*09f0*/  IMAD.WIDE.U32 R8, R7, 0x10, R2 ;  /* 0x0000001007087825 */ /* 0x001fcc00078e0002 */
[----:B------:R-:W3:Y:S01]  /*0a00*/  LDG.E.128.CONSTANT R8, desc[UR10][R8.64] ;  /* 0x0000000a08087981 */ /* 0x000ee2000c1e9d00 */
[----:B-1----:R-:W-:-:S06]  /*0a10*/  IMAD.WIDE.U32 R28, R7, 0x4, R28 ;  /* 0x00000004071c7825 */ /* 0x002fcc00078e001c */
[----:B------:R-:W4:Y:S01]  /*0a20*/  LDG.E.CONSTANT R28, desc[UR10][R28.64] ;  /* 0x0000000a1c1c7981 */ /* 0x000f22000c1e9900 */
[----:B------:R-:W0:Y:S01]  /*0a30*/  S2R R3, SR_CgaCtaId ;  /* 0x0000000000037919 */ /* 0x000e220000008800 */
[----:B------:R-:W-:Y:S01]  /*0a40*/  MOV R0, 0x400 ;  /* 0x0000040000007802 */ /* 0x000fe20000000f00 */
[----:B------:R-:W-:Y:S05]  /*0a50*/  YIELD ;  /* 0x0000000000007946 */ /* 0x000fea0003800000 */
[----:B------:R-:W-:Y:S01]  /*0a60*/  VIADD R0, R0, 0x1000 ;  /* 0x0000100000007836 */ /* 0x000fe20000000000 */
[----:B------:R-:W-:Y:S01]  /*0a70*/  BSSY.RECONVERGENT B1, `(.L_x_18) ;  /* 0x00000ab000017945 */ /* 0x000fe20003800200 */
[----:B--2---:R-:W-:-:S04]  /*0a80*/  IMAD.WIDE.U32 R26, R7, 0x4, R26 ;  /* 0x00000004071a7825 */ /* 0x004fc800078e001a */
[----:B------:R-:W-:Y:S01]  /*0a90*/  IMAD.MOV.U32 R25, RZ, RZ, RZ ;  /* 0x000000ffff197224 */ /* 0x000fe200078e00ff */
[----:B0-----:R-:W-:Y:S01]  /*0aa0*/  LEA R32, R3, R0, 0x18 ;  /* 0x0000000003207211 */ /* 0x001fe200078ec0ff */
[----:B------:R-:W-:Y:S01]  /*0ab0*/  HFMA2 R0, -RZ, RZ, 0, 0 ;  /* 0x00000000ff007431 */ /* 0x000fe200000001ff */
[----:B------:R-:W-:Y:S02]  /*0ac0*/  CS2R R2, SRZ ;  /* 0x0000000000027805 */ /* 0x000fe4000001ff00 */
[----:B---3--:R-:W-:Y:S02]  /*0ad0*/  FSETP.NEU.AND P1, PT, R8, RZ, PT ;  /* 0x000000ff0800720b */ /* 0x008fe40003f2d000 */
[C---:B----4-:R-:W-:Y:S02]  /*0ae0*/  PRMT R7, R28.reuse, 0x7732, RZ ;  /* 0x000077321c077816 */ /* 0x050fe400000000ff */
[----:B------:R-:W-:-:S09]  /*0af0*/  LOP3.LUT R12, R28, 0xffff, RZ, 0xc0, !PT ;  /* 0x0000ffff1c0c7812 */ /* 0x000fd200078ec0ff */
[----:B------:R-:W-:Y:S05]  /*0b00*/  @!P1 BRA `(.L_x_19) ;  /* 0x0000000800849947 */ /* 0x000fea0003800000 */
[----:B------:R-:W0:Y:S01]  /*0b10*/  LDCU UR4, c[0x0][0x3cc] ;  /* 0x00007980ff0477ac */ /* 0x000e220008000800 */
[--C-:B------:R-:W-:Y:S01]  /*0b20*/  IMAD R3, R12, 0xc, R32.reuse ;  /* 0x0000000c0c037824 */ /* 0x100fe200078e0220 */
[----:B------:R1:W5:Y:S01]  /*0b30*/  LDG.E.CONSTANT R25, desc[UR10][R26.64] ;  /* 0x0000000a1a197981 */ /* 0x000362000c1e9900 */
[----:B------:R-:W-:Y:S01]  /*0b40*/  IMAD R32, R7, 0xc, R32 ;  /* 0x0000000c07207824 */ /* 0x000fe200078e0220 */
[----:B------:R-:W-:Y:S02]  /*0b50*/  BSSY.RECONVERGENT B2, `(.L_x_20) ;  /* 0x0000047000027945 */ /* 0x000fe40003800200 */
[----:B------:R2:W3:Y:S04]  /*0b60*/  LDS R4, [R3] ;  /* 0x0000000003047984 */ /* 0x0004e80000000800 */
[----:B------:R2:W4:Y:S04]  /*0b70*/  LDS R0, [R3+0x4] ;  /* 0x0000040003007984 */ /* 0x0005280000000800 */
[----:B------:R2:W2:Y:S01]  /*0b80*/  LDS R28, [R3+0x8] ;  /* 0x00000800031c7984 */ /* 0x0004a20000000800 */
[----:B0-----:R-:W-:-:S03]  /*0b90*/  FFMA R30, R10, UR4, R11 ;  /* 0x000000040a1e7c23 */ /* 0x001fc6000800000b */
[----:B------:R0:W0:Y:S01]  /*0ba0*/  LDS R29, [R32] ;  /* 0x00000000201d7984 */ /* 0x0000220000000800 */
[----:B-1----:R-:W-:-:S03]  /*0bb0*/  FMUL R27, R30, 0.63661974668502807617 ;  /* 0x3f22f9831e1b7820 */ /* 0x002fc60000400000 */
[----:B------:R1:W0:Y:S01]  /*0bc0*/  LDS R33, [R32+0x4] ;  /* 0x0000040020217984 */ /* 0x0002220000000800 */
[----:B------:R-:W-:-:S03]  /*0bd0*/  FSETP.GE.AND P1, PT, |R30|, 105615, PT ;  /* 0x47ce47801e00780b */ /* 0x000fc60003f26200 */
[----:B------:R1:W0:Y:S01]  /*0be0*/  LDS R31, [R32+0x8] ;  /* 0x00000800201f7984 */ /* 0x0002220000000800 */
[----:B------:R-:W1:Y:S02]  /*0bf0*/  F2I.NTZ R27, R27 ;  /* 0x0000001b001b7305 */ /* 0x000e640000203100 */
[----:B-1----:R-:W-:-:S05]  /*0c00*/  I2FP.F32.S32 R11, R27 ;  /* 0x0000001b000b7245 */ /* 0x002fca0000201400 */
[----:B------:R-:W-:-:S04]  /*0c10*/  FFMA R2, R11, -1.5707962512969970703, R30 ;  /* 0xbfc90fda0b027823 */ /* 0x000fc8000000001e */
[----:B------:R-:W-:-:S04]  /*0c20*/  FFMA R2, R11, -7.5497894158615963534e-08, R2 ;  /* 0xb3a221680b027823 */ /* 0x000fc80000000002 */
[----:B------:R-:W-:Y:S01]  /*0c30*/  FFMA R2, R11, -5.3903029534742383927e-15, R2 ;  /* 0xa7c234c50b027823 */ /* 0x000fe20000000002 */
[----:B--234-:R-:W-:Y:S06]  /*0c40*/  @!P1 BRA `(.L_x_21) ;  /* 0x0000000000dc9947 */ /* 0x01cfec0003800000 */
[----:B------:R-:W-:-:S13]  /*0c50*/  FSETP.NEU.AND P1, PT, |R30|, +INF , PT ;  /* 0x7f8000001e00780b */ /* 0x000fda0003f2d200 */
[----:B------:R-:W-:Y:S01]  /*0c60*/  @!P1 FMUL R2, RZ, R30 ;  /* 0x0000001eff029220 */ /* 0x000fe20000400000 */
[----:B------:R-:W-:Y:S01]  /*0c70*/  @!P1 MOV R27, RZ ;  /* 0x000000ff001b9202 */ /* 0x000fe20000000f00 */
[----:B------:R-:W-:Y:S06]  /*0c80*/  @!P1 BRA `(.L_x_21) ;  /* 0x0000000000cc9947 */ /* 0x000fec0003800000 */
[----:B------:R-:W-:Y:S02]  /*0c90*/  IMAD.SHL.U32 R2, R30, 0x100, RZ ;  /* 0x000001001e027824 */ /* 0x000fe400078e00ff */
[----:B0-----:R-:W-:Y:S01]  /*0ca0*/  HFMA2 R32, -RZ, RZ, 0, 0 ;  /* 0x00000000ff207431 */ /* 0x001fe200000001ff */
[----:B------:R-:W0:Y:S02]  /*0cb0*/  LDCU.64 UR14, c[0x4][URZ] ;  /* 0x01000000ff0e77ac */ /* 0x000e240008000a00 */
[----:B------:R-:W-:Y:S01]  /*0cc0*/  LOP3.LUT R27, R2, 0x80000000, RZ, 0xfc, !PT ;  /* 0x80000000021b7812 */ /* 0x000fe200078efcff */
[----:B------:R-:W-:Y:S01]  /*0cd0*/  UMOV UR5, URZ ;  /* 0x000000ff00057c82 */ /* 0x000fe20008000000 */
[----:B------:R-:W-:Y:S01]  /*0ce0*/  UMOV UR4, URZ ;  /* 0x000000ff00047c82 */ /* 0x000fe20008000000 */
[----:B------:R-:W-:-:S05]  /*0cf0*/  UMOV UR6, UR7 ;  /* 0x0000000700067c82 */ /* 0x000fca0008000000 */
.L_x_22:
[----:B0-----:R-:W-:Y:S01]  /*0d00*/  IMAD.U32 R2, RZ, RZ, UR14 ;  /* 0x0000000eff027e24 */ /* 0x001fe2000f8e00ff */
[----:B------:R-:W-:-:S05]  /*0d10*/  MOV R3, UR15 ;  /* 0x0000000f00037c02 */ /* 0x000fca0008000f00 */
[----:B------:R-:W2:Y:S01]  /*0d20*/  LDG.E.CONSTANT R2, desc[UR10][R2.64] ;  /* 0x0000000a02027981 */ /* 0x000ea2000c1e9900 */
[----:B------:R-:W-:Y:S02]  /*0d30*/  UIADD3 UR14, UP0, UPT, UR14, 0x4, URZ ;  /* 0x000000040e0e7890 */ /* 0x000fe4000ff1e0ff */
[----:B------:R-:W-:Y:S02]  /*0d40*/  UIADD3 UR4, UPT, UPT, UR4, 0x1, URZ ;  /* 0x0000000104047890 */ /* 0x000fe4000fffe0ff */
[----:B------:R-:W-:Y:S02]  /*0d50*/  UIADD3.X UR15, UPT, UPT, URZ, UR15, URZ, UP0, !UPT ;  /* 0x0000000fff0f7290 */ /* 0x000fe400087fe4ff */
[----:B------:R-:W-:Y:S01]  /*0d60*/  UISETP.NE.AND UP0, UPT, UR4, 0x6, UPT ;  /* 0x000000060400788c */ /* 0x000fe2000bf05270 */
[----:B-12---:R-:W-:-:S03]  /*0d70*/  IMAD.WIDE.U32 R10, R2, R27, RZ ;  /* 0x0000001b020a7225 */ /* 0x006fc600078e00ff */
[----:B------:R-:W-:-:S04]  /*0d80*/  IADD3 R10, P1, PT, R10, R32, RZ ;  /* 0x000000200a0a7210 */ /* 0x000fc80007f3e0ff */
[----:B------:R-:W-:Y:S01]  /*0d90*/  IADD3.X R32, PT, PT, R11, UR5, RZ, P1, !PT ;  /* 0x000000050b207c10 */ /* 0x000fe20008ffe4ff */
[----:B------:R1:W-:Y:S01]  /*0da0*/  STL [UR6], R10 ;  /* 0x0000000aff007987 */ /* 0x0003e20008100806 */
[----:B------:R-:W-:Y:S01]  /*0db0*/  UIADD3 UR6, UPT, UPT, UR6, 0x4, URZ ;  /* 0x0000000406067890 */ /* 0x000fe2000fffe0ff */
[----:B------:R-:W-:Y:S11]  /*0dc0*/  BRA.U UP0, `(.L_x_22) ;  /* 0xfffffffd00cc7547 */ /* 0x000ff6000b83ffff */
[----:B-1----:R-:W-:Y:S01]  /*0dd0*/  SHF.R.U32.HI R10, RZ, 0x17, R30 ;  /* 0x00000017ff0a7819 */ /* 0x002fe2000001161e */
[----:B------:R1:W-:Y:S03]  /*0de0*/  STL [R1+0x18], R32 ;  /* 0x0000182001007387 */ /* 0x0003e60000100800 */
[C---:B------:R-:W-:Y:S02]  /*0df0*/  LOP3.LUT R2, R10.reuse, 0xe0, RZ, 0xc0, !PT ;  /* 0x000000e00a027812 */ /* 0x040fe400078ec0ff */
[----:B------:R-:W-:-:S03]  /*0e00*/  LOP3.LUT P1, RZ, R10, 0x1f, RZ, 0xc0, !PT ;  /* 0x0000001f0aff7812 */ /* 0x000fc6000782c0ff */
[----:B------:R-:W-:-:S05]  /*0e10*/  VIADD R2, R2, 0xffffff80 ;  /* 0xffffff8002027836 */ /* 0x000fca0000000000 */
[----:B------:R-:W-:-:S05]  /*0e20*/  SHF.R.U32.HI R2, RZ, 0x5, R2 ;  /* 0x00000005ff027819 */ /* 0x000fca0000011602 */
[----:B------:R-:W-:-:S05]  /*0e30*/  IMAD R11, R2, -0x4, R1 ;  /* 0xfffffffc020b7824 */ /* 0x000fca00078e0201 */
[----:B------:R-:W2:Y:S04]  /*0e40*/  LDL R26, [R11+0x18] ;  /* 0x000018000b1a7983 */ /* 0x000ea80000100800 */
[----:B------:R-:W2:Y:S04]  /*0e50*/  LDL R3, [R11+0x14] ;  /* 0x000014000b037983 */ /* 0x000ea80000100800 */
[----:B------:R-:W3:Y:S01]  /*0e60*/  @P1 LDL R2, [R11+0x10] ;  /* 0x000010000b021983 */ /* 0x000ee20000100800 */
[----:B------:R-:W-:Y:S01]  /*0e70*/  LOP3.LUT R10, R10, 0x1f, RZ, 0xc0, !PT ;  /* 0x0000001f0a0a7812 */ /* 0x000fe200078ec0ff */
[----:B------:R-:W-:Y:S01]  /*0e80*/  UMOV UR4, 0x54442d19 ;  /* 0x54442d1900047882 */ /* 0x000fe20000000000 */
[----:B------:R-:W-:-:S02]  /*0e90*/  UMOV UR5, 0x3bf921fb ;  /* 0x3bf921fb00057882 */ /* 0x000fc40000000000 */
[-C--:B--2---:R-:W-:Y:S02]  /*0ea0*/  @P1 SHF.L.W.U32.HI R26, R3, R10.reuse, R26 ;  /* 0x0000000a031a1219 */ /* 0x084fe40000010e1a */
[----:B---3--:R-:W-:Y:S02]  /*0eb0*/  @P1 SHF.L.W.U32.HI R3, R2, R10, R3 ;  /* 0x0000000a02031219 */ /* 0x008fe40000010e03 */
[----:B------:R-:W-:Y:S02]  /*0ec0*/  ISETP.GE.AND P1, PT, R30, RZ, PT ;  /* 0x000000ff1e00720c */ /* 0x000fe40003f26270 */
[C---:B------:R-:W-:Y:S02]  /*0ed0*/  SHF.L.W.U32.HI R27, R3.reuse, 0x2, R26 ;  /* 0x00000002031b7819 */ /* 0x040fe40000010e1a */
[----:B------:R-:W-:Y:S02]  /*0ee0*/  SHF.L.U32 R3, R3, 0x2, RZ ;  /* 0x0000000203037819 */ /* 0x000fe400000006ff */
[----:B------:R-:W-:-:S02]  /*0ef0*/  SHF.R.S32.HI R10, RZ, 0x1f, R27 ;  /* 0x0000001fff0a7819 */ /* 0x000fc4000001141b */
[----:B------:R-:W-:Y:S02]  /*0f00*/  SHF.R.U32.HI R26, RZ, 0x1e, R26 ;  /* 0x0000001eff1a7819 */ /* 0x000fe4000001161a */
[C---:B------:R-:W-:Y:S02]  /*0f10*/  LOP3.LUT R2, R10.reuse, R3, RZ, 0x3c, !PT ;  /* 0x000000030a027212 */ /* 0x040fe400078e3cff */
[----:B------:R-:W-:Y:S02]  /*0f20*/  LOP3.LUT R3, R10, R27, RZ, 0x3c, !PT ;  /* 0x0000001b0a037212 */ /* 0x000fe400078e3cff */
[C---:B------:R-:W-:Y:S02]  /*0f30*/  LOP3.LUT R30, R27.reuse, R30, RZ, 0x3c, !PT ;  /* 0x0000001e1b1e7212 */ /* 0x040fe400078e3cff */
[----:B------:R-:W-:Y:S02]  /*0f40*/  LEA.HI R27, R27, R26, RZ, 0x1 ;  /* 0x0000001a1b1b7211 */ /* 0x000fe400078f08ff */
[----:B------:R-:W0:Y:S01]  /*0f50*/  I2F.F64.S64 R2, R2 ;  /* 0x0000000200027312 */ /* 0x000e220000301c00 */
[----:B------:R-:W-:-:S02]  /*0f60*/  ISETP.GE.AND P2, PT, R30, RZ, PT ;  /* 0x000000ff1e00720c */ /* 0x000fc40003f46270 */
[----:B------:R-:W-:-:S05]  /*0f70*/  IMAD.MOV R26, RZ, RZ, -R27 ;  /* 0x000000ffff1a7224 */ /* 0x000fca00078e0a1b */
[----:B------:R-:W-:Y:S01]  /*0f80*/  @!P1 MOV R27, R26 ;  /* 0x0000001a001b9202 */ /* 0x000fe20000000f00 */
[----:B0-----:R-:W-:-:S10]  /*0f90*/  DMUL R10, R2, UR4 ;  /* 0x00000004020a7c28 */ /* 0x001fd40008000000 */
[----:B------:R-:W0:Y:S02]  /*0fa0*/  F2F.F32.F64 R10, R10 ;  /* 0x0000000a000a7310 */ /* 0x000e240000301000 */
[----:B01----:R-:W-:-:S07]  /*0fb0*/  FSEL R2, -R10, R10, !P2 ;  /* 0x0000000a0a027208 */ /* 0x003fce0005000100 */
.L_x_21:
[----:B------:R-:W-:Y:S05]  /*0fc0*/  BSYNC.RECONVERGENT B2 ;  /* 0x0000000000027941 */ /* 0x000fea0003800200 */
.L_x_20:
[C---:B------:R-:W-:Y:S01]  /*0fd0*/  LOP3.LUT R26, R27.reuse, 0x1, RZ, 0xc0, !PT ;  /* 0x000000011b1a7812 */ /* 0x040fe200078ec0ff */
[----:B------:R-:W-:Y:S02]  /*0fe0*/  IMAD.MOV.U32 R10, RZ, RZ, 0x37cbac00 ;  /* 0x37cbac00ff0a7424 */ /* 0x000fe400078e00ff */
[----:B------:R-:W-:Y:S01]  /*0ff0*/  FMUL R11, R2, R2 ;  /* 0x00000002020b7220 */ /* 0x000fe20000400000 */
[----:B------:R-:W-:Y:S01]  /*1000*/  LOP3.LUT P2, RZ, R27, 0x2, RZ, 0xc0, !PT ;  /* 0x000000021bff7812 */ /* 0x000fe2000784c0ff */
[----:B0-----:R-:W-:Y:S01]  /*1010*/  FADD R0, R0, -R33 ;  /* 0x8000002100007221 */ /* 0x001fe20000000000 */
[----:B------:R-:W-:Y:S01]  /*1020*/  ISETP.NE.U32.AND P1, PT, R26, 0x1, PT ;  /* 0x000000011a00780c */ /* 0x000fe20003f25070 */
[----:B------:R-:W-:Y:S02]  /*1030*/  HFMA2 R26, -RZ, RZ, 1.291015625, -0.052581787109375 ;  /* 0x3d2aaabbff1a7431 */ /* 0x000fe400000001ff */
[----:B------:R-:W-:Y:S01]  /*1040*/  FFMA R3, R11, R10, -0.0013887860113754868507 ;  /* 0xbab607ed0b037423 */ /* 0x000fe2000000000a */
[----:B------:R-:W-:-:S02]  /*1050*/  IMAD.MOV.U32 R27, RZ, RZ, 0x3effffff ;  /* 0x3effffffff1b7424 */ /* 0x000fc400078e00ff */
[----:B------:R-:W-:Y:S01]  /*1060*/  FMUL R30, R0, R0 ;  /* 0x00000000001e7220 */ /* 0x000fe20000400000 */
[----:B------:R-:W-:Y:S01]  /*1070*/  BSSY.RECONVERGENT B2, `(.L_x_23) ;  /* 0x000001c000027945 */ /* 0x000fe20003800200 */
[----:B------:R-:W-:Y:S01]  /*1080*/  FSEL R10, R3, -0.00019574658654164522886, !P1 ;  /* 0xb94d4153030a7808 */ /* 0x000fe20004800000 */
[----:B------:R-:W-:Y:S01]  /*1090*/  FADD R3, R4, -R29 ;  /* 0x8000001d04037221 */ /* 0x000fe20000000000 */
[----:B------:R-:W-:Y:S01]  /*10a0*/  FSEL R4, R2, 1, P1 ;  /* 0x3f80000002047808 */ /* 0x000fe20000800000 */
[----:B------:R-:W-:Y:S01]  /*10b0*/  FADD R2, R28, -R31 ;  /* 0x8000001f1c027221 */ /* 0x000fe20000000000 */
[----:B------:R-:W-:-:S05]  /*10c0*/  FSEL R26, R26, 0.0083327032625675201416, !P1 ;  /* 0x3c0885e41a1a7808 */ /* 0x000fca0004800000 */
[----:B------:R-:W-:Y:S01]  /*10d0*/  FFMA R10, R11, R10, R26 ;  /* 0x0000000a0b0a7223 */ /* 0x000fe2000000001a */
[----:B------:R-:W-:Y:S01]  /*10e0*/  FSEL R26, -R27, -0.16666662693023681641, !P1 ;  /* 0xbe2aaaa81b1a7808 */ /* 0x000fe20004800100 */
[----:B------:R-:W-:-:S04]  /*10f0*/  FFMA R27, R3, R3, R30 ;  /* 0x00000003031b7223 */ /* 0x000fc8000000001e */
[C---:B------:R-:W-:Y:S01]  /*1100*/  FFMA R10, R11.reuse, R10, R26 ;  /* 0x0000000a0b0a7223 */ /* 0x040fe2000000001a */
[----:B------:R-:W-:Y:S01]  /*1110*/  FFMA R11, R11, R4, RZ ;  /* 0x000000040b0b7223 */ /* 0x000fe200000000ff */
[----:B------:R-:W-:-:S03]  /*1120*/  FFMA R27, R2, R2, R27 ;  /* 0x00000002021b7223 */ /* 0x000fc6000000001b */
[----:B------:R-:W-:Y:S02]  /*1130*/  FFMA R4, R11, R10, R4 ;  /* 0x0000000a0b047223 */ /* 0x000fe40000000004 */
[----:B------:R-:W-:Y:S01]  /*1140*/  IADD3 R11, PT, PT, R27, -0xd000000, RZ ;  /* 0xf30000001b0b7810 */ /* 0x000fe20007ffe0ff */
[----:B------:R0:W1:Y:S01]  /*1150*/  MUFU.RSQ R10, R27 ;  /* 0x0000001b000a7308 */ /* 0x0000620000001400 */
[----:B------:R-:W-:Y:S02]  /*1160*/  @P2 FADD R4, RZ, -R4 ;  /* 0x80000004ff042221 */ /* 0x000fe40000000000 */
[----:B------:R-:W-:Y:S02]  /*1170*/  ISETP.GT.U32.AND P1, PT, R11, 0x727fffff, PT ;  /* 0x727fffff0b00780c */ /* 0x000fe40003f24070 */
[----:B------:R-:W-:-:S04]  /*1180*/  FFMA R4, R9, R4, 1 ;  /* 0x3f80000009047423 */ /* 0x000fc80000000004 */
[----:B-----5:R-:W-:-:S07]  /*1190*/  FMUL R25, R25, R4 ;  /* 0x0000000419197220 */ /* 0x020fce0000400000 */
[----:B0-----:R-:W-:Y:S05]  /*11a0*/  @!P1 BRA `(.L_x_24) ;  /* 0x0000000000109947 */ /* 0x001fea0003800000 */
[----:B------:R-:W-:Y:S01]  /*11b0*/  IMAD.MOV.U32 R4, RZ, RZ, R27 ;  /* 0x000000ffff047224 */ /* 0x000fe200078e001b */
[----:B-1----:R-:W-:-:S07]  /*11c0*/  MOV R10, 0x11e0 ;  /* 0x000011e0000a7802 */ /* 0x002fce0000000f00 */
[----:B------:R-:W-:Y:S05]  /*11d0*/  CALL.REL.NOINC `($__internal_1_$__cuda_sm20_sqrt_rn_f32_slowpath) ;  /* 0x0000001000187944 */ /* 0x000fea0003c00000 */
[----:B------:R-:W-:Y:S05]  /*11e0*/  BRA `(.L_x_25) ;  /* 0x0000000000107947 */ /* 0x000fea0003800000 */
.L_x_24:
[----:B-1----:R-:W-:Y:S01]  /*11f0*/  FMUL.FTZ R4, R27, R10 ;  /* 0x0000000a1b047220 */ /* 0x002fe20000410000 */
[----:B------:R-:W-:-:S03]  /*1200*/  FMUL.FTZ R10, R10, 0.5 ;  /* 0x3f0000000a0a7820 */ /* 0x000fc60000410000 */
[----:B------:R-:W-:-:S04]  /*1210*/  FFMA R9, -R4, R4, R27 ;  /* 0x0000000404097223 */ /* 0x000fc8000000011b */
[----:B------:R-:W-:-:S07]  /*1220*/  FFMA R4, R9, R10, R4 ;  /* 0x0000000a09047223 */ /* 0x000fce0000000004 */
.L_x_25:
[----:B------:R-:W-:Y:S05]  /*1230*/  BSYNC.RECONVERGENT B2 ;  /* 0x0000000000027941 */ /* 0x000fea0003800200 */
.L_x_23:
[----:B------:R-:W0:Y:S01]  /*1240*/  MUFU.RCP R9, R4 ;  /* 0x0000000400097308 */ /* 0x000e220000001000 */
[----:B------:R-:W-:Y:S07]  /*1250*/  BSSY.RECONVERGENT B2, `(.L_x_26) ;  /* 0x000000b000027945 */ /* 0x000fee0003800200 */
[----:B------:R-:W1:Y:S01]  /*1260*/  FCHK P1, R3, R4 ;  /* 0x0000000403007302 */ /* 0x000e620000020000 */
[----:B0-----:R-:W-:-:S04]  /*1270*/  FFMA R10, R9, -R4, 1 ;  /* 0x3f800000090a7423 */ /* 0x001fc80000000804 */
[----:B------:R-:W-:-:S04]  /*1280*/  FFMA R10, R9, R10, R9 ;  /* 0x0000000a090a7223 */ /* 0x000fc80000000009 */
[----:B------:R-:W-:-:S04]  /*1290*/  FFMA R9, R3, R10, RZ ;  /* 0x0000000a03097223 */ /* 0x000fc800000000ff */
[----:B------:R-:W-:-:S04]  /*12a0*/  FFMA R26, R9, -R4, R3 ;  /* 0x80000004091a7223 */ /* 0x000fc80000000003 */
[----:B------:R-:W-:Y:S01]  /*12b0*/  FFMA R26, R10, R26, R9 ;  /* 0x0000001a0a1a7223 */ /* 0x000fe20000000009 */
[----:B-1----:R-:W-:Y:S06]  /*12c0*/  @!P1 BRA `(.L_x_27) ;  /* 0x00000000000c9947 */ /* 0x002fec0003800000 */
[----:B------:R-:W-:-:S07]  /*12d0*/  MOV R10, 0x12f0 ;  /* 0x000012f0000a7802 */ /* 0x000fce0000000f00 */
[----:B------:R-:W-:Y:S05]  /*12e0*/  CALL.REL.NOINC `($__internal_2_$__cuda_sm3x_div_rn_noftz_f32_slowpath) ;  /* 0x00000010002c7944 */ /* 0x000fea0003c00000 */
[----:B------:R-:W-:-:S07]  /*12f0*/  MOV R26, R3 ;  /* 0x00000003001a7202 */ /* 0x000fce0000000f00 */
.L_x_27:
[----:B------:R-:W-:Y:S05]  /*1300*/  BSYNC.RECONVERGENT B2 ;  /* 0x0000000000027941 */ /* 0x000fea0003800200 */
.L_x_26:
        /* <DEDUP_REMOVED lines=9> */
[----:B------:R-:W-:Y:S01]  /*13a0*/  IMAD.MOV.U32 R3, RZ, RZ, R0 ;  /* 0x000000ffff037224 */ /* 0x000fe200078e0000 */
[----:B------:R-:W-:-:S07]  /*13b0*/  MOV R10, 0x13d0 ;  /* 0x000013d0000a7802 */ /* 0x000fce0000000f00 */
[----:B------:R-:W-:Y:S05]  /*13c0*/  CALL.REL.NOINC `($__internal_2_$__cuda_sm3x_div_rn_noftz_f32_slowpath) ;  /* 0x0000000c00f47944 */ /* 0x000fea0003c00000 */
[----:B------:R-:W-:-:S07]  /*13d0*/  MOV R27, R3 ;  /* 0x00000003001b7202 */ /* 0x000fce0000000f00 */
.L_x_29:
[----:B------:R-:W-:Y:S05]  /*13e0*/  BSYNC.RECONVERGENT B2 ;  /* 0x0000000000027941 */ /* 0x000fea0003800200 */
.L_x_28:
        /* <DEDUP_REMOVED lines=13> */
.L_x_31:
[----:B------:R-:W-:Y:S05]  /*14c0*/  BSYNC.RECONVERGENT B2 ;  /* 0x0000000000027941 */ /* 0x000fea0003800200 */
.L_x_30:
[----:B------:R-:W-:-:S04]  /*14d0*/  FADD R25, R25, -R4 ;  /* 0x8000000419197221 */ /* 0x000fc80000000000 */
[----:B------:R-:W-:-:S04]  /*14e0*/  FMUL R25, R8, R25 ;  /* 0x0000001908197220 */ /* 0x000fc80000400000 */
[C---:B------:R-:W-:Y:S01]  /*14f0*/  FMUL R0, R25.reuse, R26 ;  /* 0x0000001a19007220 */ /* 0x040fe20000400000 */
[C---:B------:R-:W-:Y:S01]  /*1500*/  FMUL R2, R25.reuse, R27 ;  /* 0x0000001b19027220 */ /* 0x040fe20000400000 */
[----:B------:R-:W-:-:S07]  /*1510*/  FMUL R3, R25, R10 ;  /* 0x0000000a19037220 */ /* 0x000fce0000400000 */
.L_x_19:
[----:B------:R-:W-:Y:S05]  /*1520*/  BSYNC.RECONVERGENT B1 ;  /* 0x0000000000017941 */ /* 0x000fea0003800200 */
.L_x_18:
[----:B------:R0:W-:Y:S04]  /*1530*/  STL.64 [R1+0x20], R2 ;  /* 0x0000200201007387 */ /* 0x0001e80000100a00 */
[----:B------:R0:W-:Y:S04]  /*1540*/  STL [R1+0x1c], R0 ;  /* 0x00001c0001007387 */ /* 0x0001e80000100800 */
[----:B------:R0:W5:Y:S01]  /*1550*/  LDL R11, [R15] ;  /* 0x000000000f0b7983 */ /* 0x0001620000100800 */
[----:B------:R-:W-:Y:S01]  /*1560*/  IMAD.MOV.U32 R9, RZ, RZ, 0xc ;  /* 0x0000000cff097424 */ /* 0x000fe200078e00ff */
[----:B------:R-:W-:Y:S03]  /*1570*/  BSSY.RECONVERGENT B1, `(.L_x_32) ;  /* 0x0000007000017945 */ /* 0x000fe60003800200 */
[----:B------:R-:W-:-:S05]  /*1580*/  IMAD R9, R12, R9, UR8 ;  /* 0x000000080c097e24 */ /* 0x000fca000f8e0209 */
[----:B0-----:R-:W-:-:S07]  /*1590*/  LEA R4, R22, R9, 0x2 ;  /* 0x0000000916047211 */ /* 0x001fce00078e10ff */
.L_x_33:
[----:B------:R-:W0:Y:S02]  /*15a0*/  LDS R2, [R4] ;  /* 0x0000000004027984 */ /* 0x000e240000000800 */
[----:B0----5:R-:W-:-:S05]  /*15b0*/  FADD R3, R11, R2 ;  /* 0x000000020b037221 */ /* 0x021fca0000000000 */
[----:B------:R-:W0:Y:S02]  /*15c0*/  ATOMS.CAST.SPIN P1, [R4], R2, R3 ;  /* 0x000000020400758d */ /* 0x000e240001820003 */
[----:B0-----:R-:W-:Y:S05]  /*15d0*/  @!P1 BRA `(.L_x_33) ;  /* 0xfffffffc00f09947 */ /* 0x001fea000383ffff */
[----:B------:R-:W-:Y:S05]  /*15e0*/  BSYNC.RECONVERGENT B1 ;  /* 0x0000000000017941 */ /* 0x000fea0003800200 */
.L_x_32:
[----:B------:R0:W5:Y:S01]  /*15f0*/  LDL R11, [R13] ;  /* 0x000000000d0b7983 */ /* 0x0001620000100800 */
[----:B------:R-:W-:Y:S01]  /*1600*/  BSSY.RECONVERGENT B1, `(.L_x_34) ;  /* 0x0000006000017945 */ /* 0x000fe20003800200 */
[----:B------:R-:W-:-:S07]  /*1610*/  IMAD R0, R16, 0x4, R9 ;  /* 0x0000000410007824 */ /* 0x000fce00078e0209 */
.L_x_35:
[----:B------:R-:W1:Y:S02]  /*1620*/  LDS R2, [R0] ;  /* 0x0000000000027984 */ /* 0x000e640000000800 */
[----:B-1---5:R-:W-:-:S05]  /*1630*/  FADD R3, R11, R2 ;  /* 0x000000020b037221 */ /* 0x022fca0000000000 */
[----:B------:R-:W1:Y:S02]  /*1640*/  ATOMS.CAST.SPIN P1, [R0], R2, R3 ;  /* 0x000000020000758d */ /* 0x000e640001820003 */
[----:B-1----:R-:W-:Y:S05]  /*1650*/  @!P1 BRA `(.L_x_35) ;  /* 0xfffffffc00f09947 */ /* 0x002fea000383ffff */
[----:B------:R-:W-:Y:S05]  /*1660*/  BSYNC.RECONVERGENT B1 ;  /* 0x0000000000017941 */ /* 0x000fea0003800200 */
.L_x_34:
[----:B------:R-:W-:-:S05]  /*1670*/  LEA R0, R14, R21, 0x2 ;  /* 0x000000150e007211 */ /* 0x000fca00078e10ff */
[----:B------:R1:W5:Y:S01]  /*1680*/  LDL R11, [R0] ;  /* 0x00000000000b7983 */ /* 0x0003620000100800 */
[----:B------:R-:W-:Y:S01]  /*1690*/  BSSY.RECONVERGENT B1, `(.L_x_36) ;  /* 0x0000006000017945 */ /* 0x000fe20003800200 */
[----:B------:R-:W-:-:S07]  /*16a0*/  IMAD R9, R14, 0x4, R9 ;  /* 0x000000040e097824 */ /* 0x000fce00078e0209 */
.L_x_37:
[----:B------:R-:W2:Y:S02]  /*16b0*/  LDS R2, [R9] ;  /* 0x0000000009027984 */ /* 0x000ea40000000800 */
[----:B--2--5:R-:W-:-:S05]  /*16c0*/  FADD R3, R11, R2 ;  /* 0x000000020b037221 */ /* 0x024fca0000000000 */
[----:B------:R-:W2:Y:S02]  /*16d0*/  ATOMS.CAST.SPIN P1, [R9], R2, R3 ;  /* 0x000000020900758d */ /* 0x000ea40001820003 */
[----:B--2---:R-:W-:Y:S05]  /*16e0*/  @!P1 BRA `(.L_x_37) ;  /* 0xfffffffc00f09947 */ /* 0x004fea000383ffff */
[----:B------:R-:W-:Y:S05]  /*16f0*/  BSYNC.RECONVERGENT B1 ;  /* 0x0000000000017941 */ /* 0x000fea0003800200 */
.L_x_36:
[----:B------:R2:W5:Y:S01]  /*1700*/  LDL R9, [R15] ;  /* 0x000000000f097983 */ /* 0x0005620000100800 */
[----:B------:R-:W-:Y:S01]  /*1710*/  HFMA2 R2, -RZ, RZ, 0, 7.152557373046875e-07 ;  /* 0x0000000cff027431 */ /* 0x000fe200000001ff */
[----:B------:R-:W-:Y:S04]  /*1720*/  BSSY.RECONVERGENT B1, `(.L_x_38) ;  /* 0x0000007000017945 */ /* 0x000fe80003800200 */
[----:B------:R-:W-:-:S04]  /*1730*/  IMAD R7, R7, R2, UR8 ;  /* 0x0000000807077e24 */ /* 0x000fc8000f8e0202 */
[----:B--2---:R-:W-:-:S07]  /*1740*/  IMAD R4, R22, 0x4, R7 ;  /* 0x0000000416047824 */ /* 0x004fce00078e0207 */
.L_x_39:
[----:B------:R-:W2:Y:S02]  /*1750*/  LDS R2, [R4] ;  /* 0x0000000004027984 */ /* 0x000ea40000000800 */
[----:B--2--5:R-:W-:-:S05]  /*1760*/  FADD R3, -R9, R2 ;  /* 0x0000000209037221 */ /* 0x024fca0000000100 */
[----:B------:R-:W2:Y:S02]  /*1770*/  ATOMS.CAST.SPIN P1, [R4], R2, R3 ;  /* 0x000000020400758d */ /* 0x000ea40001820003 */
[----:B--2---:R-:W-:Y:S05]  /*1780*/  @!P1 BRA `(.L_x_39) ;  /* 0xfffffffc00f09947 */ /* 0x004fea000383ffff */
[----:B------:R-:W-:Y:S05]  /*1790*/  BSYNC.RECONVERGENT B1 ;  /* 0x0000000000017941 */ /* 0x000fea0003800200 */
.L_x_38:
[----:B------:R2:W5:Y:S01]  /*17a0*/  LDL R9, [R13] ;  /* 0x000000000d097983 */ /* 0x0005620000100800 */
[----:B------:R-:W-:Y:S01]  /*17b0*/  BSSY.RECONVERGENT B1, `(.L_x_40) ;  /* 0x0000006000017945 */ /* 0x000fe20003800200 */
[----:B------:R-:W-:-:S07]  /*17c0*/  LEA R4, R16, R7, 0x2 ;  /* 0x0000000710047211 */ /* 0x000fce00078e10ff */
.L_x_41:
[----:B------:R-:W3:Y:S02]  /*17d0*/  LDS R2, [R4] ;  /* 0x0000000004027984 */ /* 0x000ee40000000800 */
[----:B---3-5:R-:W-:-:S05]  /*17e0*/  FADD R3, -R9, R2 ;  /* 0x0000000209037221 */ /* 0x028fca0000000100 */
[----:B------:R-:W3:Y:S02]  /*17f0*/  ATOMS.CAST.SPIN P1, [R4], R2, R3 ;  /* 0x000000020400758d */ /* 0x000ee40001820003 */
[----:B---3--:R-:W-:Y:S05]  /*1800*/  @!P1 BRA `(.L_x_41) ;  /* 0xfffffffc00f09947 */ /* 0x008fea000383ffff */
[----:B------:R-:W-:Y:S05]  /*1810*/  BSYNC.RECONVERGENT B1 ;  /* 0x0000000000017941 */ /* 0x000fea0003800200 */
.L_x_40:
[----:B------:R3:W5:Y:S01]  /*1820*/  LDL R9, [R0] ;  /* 0x0000000000097983 */ /* 0x0007620000100800 */
[----:B------:R-:W-:Y:S01]  /*1830*/  BSSY.RECONVERGENT B1, `(.L_x_42) ;  /* 0x0000006000017945 */ /* 0x000fe20003800200 */
[----:B------:R-:W-:-:S07]  /*1840*/  IMAD R7, R14, 0x4, R7 ;  /* 0x000000040e077824 */ /* 0x000fce00078e0207 */
.L_x_43:
[----:B------:R-:W4:Y:S02]  /*1850*/  LDS R2, [R7] ;  /* 0x0000000007027984 */ /* 0x000f240000000800 */
[----:B----45:R-:W-:-:S05]  /*1860*/  FADD R3, -R9, R2 ;  /* 0x0000000209037221 */ /* 0x030fca0000000100 */
[----:B------:R-:W4:Y:S02]  /*1870*/  ATOMS.CAST.SPIN P1, [R7], R2, R3 ;  /* 0x000000020700758d */ /* 0x000f240001820003 */
[----:B----4-:R-:W-:Y:S05]  /*1880*/  @!P1 BRA `(.L_x_43) ;  /* 0xfffffffc00f09947 */ /* 0x010fea000383ffff */
[----:B------:R-:W-:Y:S05]  /*1890*/  BSYNC.RECONVERGENT B1 ;  /* 0x0000000000017941 */ /* 0x000fea0003800200 */
.L_x_42:
[----:B------:R-:W4:Y:S01]  /*18a0*/  LDC R3, c[0x0][0x3e8] ;  /* 0x0000fa00ff037b82 */ /* 0x000f220000000800 */
[----:B------:R-:W5:Y:S01]  /*18b0*/  LDCU UR4, c[0x0][0x3f0] ;  /* 0x00007e00ff0477ac */ /* 0x000f620008000800 */
[C---:B------:R-:W-:Y:S02]  /*18c0*/  FSETP.GT.AND P1, PT, |R25|.reuse, R19, PT ;  /* 0x000000131900720b */ /* 0x040fe40003f24200 */
[----:B------:R-:W-:Y:S02]  /*18d0*/  FSETP.GEU.AND P2, PT, |R25|, R20, PT ;  /* 0x000000141900720b */ /* 0x000fe40003f4e200 */
[C---:B------:R-:W-:Y:S02]  /*18e0*/  SEL R23, R18.reuse, R23, P1 ;  /* 0x0000001712177207 */ /* 0x040fe40000800000 */
[C---:B-1-3--:R-:W-:Y:S02]  /*18f0*/  SEL R0, R18.reuse, R17, !P2 ;  /* 0x0000001112007207 */ /* 0x04afe40005000000 */
[----:B------:R-:W-:-:S02]  /*1900*/  IADD3 R18, PT, PT, R18, UR12, RZ ;  /* 0x0000000c12127c10 */ /* 0x000fc4000fffe0ff */
[----:B------:R-:W-:Y:S02]  /*1910*/  SEL R24, R17, R24, !P2 ;  /* 0x0000001811187207 */ /* 0x000fe40005000000 */
[C---:B------:R-:W-:Y:S02]  /*1920*/  FSEL R19, R25.reuse, R19, P1 ;  /* 0x0000001319137208 */ /* 0x040fe40000800000 */
[----:B------:R-:W-:Y:S02]  /*1930*/  FSEL R20, R25, R20, !P2 ;  /* 0x0000001419147208 */ /* 0x000fe40005000000 */
[C---:B------:R-:W-:Y:S02]  /*1940*/  PRMT R33, R0.reuse, 0x7610, R33 ;  /* 0x0000761000217816 */ /* 0x040fe40000000021 */
[----:B------:R-:W-:Y:S01]  /*1950*/  PRMT R17, R0, 0x7610, R17 ;  /* 0x0000761000117816 */ /* 0x000fe20000000011 */
[----:B----4-:R-:W-:Y:S01]  /*1960*/  IMAD R7, R3, UR9, R18 ;  /* 0x0000000903077c24 */ /* 0x010fe2000f8e0212 */
[----:B------:R-:W-:-:S04]  /*1970*/  ISETP.LT.U32.AND P4, PT, R18, R3, PT ;  /* 0x000000031200720c */ /* 0x000fc80003f81070 */
[----:B-----5:R-:W-:-:S13]  /*1980*/  ISETP.GE.U32.AND P3, PT, R7, UR4, PT ;  /* 0x0000000407007c0c */ /* 0x020fda000bf66070 */
[----:B------:R-:W-:Y:S05]  /*1990*/  @!P3 BRA P4, `(.L_x_44) ;  /* 0xfffffff00008b947 */ /* 0x000fea000203ffff */
.L_x_17:
[----:B------:R-:W-:Y:S05]  /*19a0*/  BSYNC B0 ;  /* 0x0000000000007941 */ /* 0x000fea0003800000 */
.L_x_16:
[----:B------:R-:W-:Y:S01]  /*19b0*/  VIADD R0, R6, 0x1 ;  /* 0x0000000106007836 */ /* 0x000fe20000000000 */
[----:B------:R-:W-:Y:S02]  /*19c0*/  MOV R3, UR12 ;  /* 0x0000000c00037c02 */ /* 0x000fe40008000f00 */
[----:B------:R-:W-:Y:S02]  /*19d0*/  MOV R8, 0x1a10 ;  /* 0x00001a1000087802 */ /* 0x000fe40000000f00 */
[----:B------:R-:W-:Y:S02]  /*19e0*/  LOP3.LUT R4, R0, 0xffff, RZ, 0xc0, !PT ;  /* 0x0000ffff00047812 */ /* 0x000fe400078ec0ff */
[----:B------:R-:W-:-:S07]  /*19f0*/  LOP3.LUT R3, R3, 0xffff, RZ, 0xc0, !PT ;  /* 0x0000ffff03037812 */ /* 0x000fce00078ec0ff */
[----:B0-2---:R-:W-:Y:S05]  /*1a00*/  CALL.REL.NOINC `($__internal_0_$__cuda_sm20_rem_u16) ;  /* 0x0000000400b87944 */ /* 0x005fea0003c00000 */
[----:B------:R-:W0:Y:S01]  /*1a10*/  LDC R4, c[0x0][0x3e8] ;  /* 0x0000fa00ff047b82 */ /* 0x000e220000000800 */
[----:B------:R-:W-:Y:S02]  /*1a20*/  PRMT R7, R23, 0x9910, RZ ;  /* 0x0000991017077816 */ /* 0x000fe400000000ff */
[----:B------:R-:W-:Y:S02]  /*1a30*/  PRMT R8, R33, 0x9910, RZ ;  /* 0x0000991021087816 */ /* 0x000fe400000000ff */
[----:B------:R-:W-:Y:S02]  /*1a40*/  LOP3.LUT R25, R23, 0xffff, RZ, 0xc0, !PT ;  /* 0x0000ffff17197812 */ /* 0x000fe400078ec0ff */
[----:B------:R-:W-:Y:S01]  /*1a50*/  ISETP.NE.AND P1, PT, R8, R7, PT ;  /* 0x000000070800720c */ /* 0x000fe20003f25270 */
[----:B------:R-:W1:Y:S03]  /*1a60*/  LDC.64 R2, c[0x0][0x3b0] ;  /* 0x0000ec00ff027b82 */ /* 0x000e660000000a00 */
[----:B------:R-:W-:-:S05]  /*1a70*/  SEL R33, R24, R33, !P1 ;  /* 0x0000002118217207 */ /* 0x000fca0004800000 */
[----:B------:R-:W2:Y:S08]  /*1a80*/  LDC.64 R18, c[0x0][0x3a0] ;  /* 0x0000e800ff127b82 */ /* 0x000eb00000000a00 */
[----:B------:R-:W3:Y:S01]  /*1a90*/  LDC.64 R16, c[0x0][0x3b8] ;  /* 0x0000ee00ff107b82 */ /* 0x000ee20000000a00 */
[----:B0-----:R-:W-:-:S07]  /*1aa0*/  IMAD R25, R4, UR9, R25 ;  /* 0x0000000904197c24 */ /* 0x001fce000f8e0219 */
[----:B------:R-:W0:Y:S08]  /*1ab0*/  LDC.64 R20, c[0x0][0x3c0] ;  /* 0x0000f000ff147b82 */ /* 0x000e300000000a00 */
[----:B------:R-:W4:Y:S01]  /*1ac0*/  LDC.64 R26, c[0x0][0x3a8] ;  /* 0x0000ea00ff1a7b82 */ /* 0x000f220000000a00 */
[----:B------:R-:W-:Y:S01]  /*1ad0*/  LOP3.LUT R15, R33, 0xffff, RZ, 0xc0, !PT ;  /* 0x0000ffff210f7812 */ /* 0x000fe200078ec0ff */
[----:B-1----:R-:W-:-:S04]  /*1ae0*/  IMAD.WIDE.U32 R12, R25, 0x4, R2 ;  /* 0x00000004190c7825 */ /* 0x002fc800078e0002 */
[----:B------:R-:W-:Y:S01]  /*1af0*/  IMAD R15, R4, UR9, R15 ;  /* 0x00000009040f7c24 */ /* 0x000fe2000f8e020f */
[----:B------:R1:W5:Y:S01]  /*1b00*/  LDG.E R32, desc[UR10][R12.64] ;  /* 0x0000000a0c207981 */ /* 0x000362000c1e1900 */
[----:B--2---:R-:W-:-:S04]  /*1b10*/  IMAD.WIDE.U32 R34, R25, 0x2, R18 ;  /* 0x0000000219227825 */ /* 0x004fc800078e0012 */
[C---:B---3--:R-:W-:Y:S01]  /*1b20*/  IMAD.WIDE.U32 R8, R25.reuse, 0x10, R16 ;  /* 0x0000001019087825 */ /* 0x048fe200078e0010 */
[----:B------:R-:W2:Y:S03]  /*1b30*/  LDG.E.U16 R7, desc[UR10][R34.64] ;  /* 0x0000000a22077981 */ /* 0x000ea6000c1e1500 */
[----:B0-----:R-:W-:Y:S02]  /*1b40*/  IMAD.WIDE.U32 R24, R25, 0x4, R20 ;  /* 0x0000000419187825 */ /* 0x001fe400078e0014 */
[----:B------:R-:W3:Y:S02]  /*1b50*/  LDG.E.128 R8, desc[UR10][R8.64] ;  /* 0x0000000a08087981 */ /* 0x000ee4000c1e1d00 */
[C---:B------:R-:W-:Y:S02]  /*1b60*/  IMAD.WIDE.U32 R30, R15.reuse, 0x4, R2 ;  /* 0x000000040f1e7825 */ /* 0x040fe400078e0002 */
[----:B------:R0:W3:Y:S02]  /*1b70*/  LDG.E R22, desc[UR10][R24.64] ;  /* 0x0000000a18167981 */ /* 0x0000e4000c1e1900 */
[----:B----4-:R-:W-:-:S02]  /*1b80*/  IMAD.WIDE.U32 R28, R15, 0x2, R26 ;  /* 0x000000020f1c7825 */ /* 0x010fc400078e001a */
[----:B------:R-:W4:Y:S02]  /*1b90*/  LDG.E R30, desc[UR10][R30.64] ;  /* 0x0000000a1e1e7981 */ /* 0x000f24000c1e1900 */
[C---:B-1----:R-:W-:Y:S02]  /*1ba0*/  IMAD.WIDE.U32 R12, R15.reuse, 0x10, R16 ;  /* 0x000000100f0c7825 */ /* 0x042fe400078e0010 */
[----:B------:R-:W4:Y:S02]  /*1bb0*/  LDG.E.U16 R28, desc[UR10][R28.64] ;  /* 0x0000000a1c1c7981 */ /* 0x000f24000c1e1500 */
[----:B0-----:R-:W-:Y:S02]  /*1bc0*/  IMAD.WIDE.U32 R24, R15, 0x4, R20 ;  /* 0x000000040f187825 */ /* 0x001fe400078e0014 */
[----:B------:R-:W4:Y:S04]  /*1bd0*/  LDG.E.128 R12, desc[UR10][R12.64] ;  /* 0x0000000a0c0c7981 */ /* 0x000f28000c1e1d00 */
[----:B------:R0:W4:Y:S01]  /*1be0*/  LDG.E R29, desc[UR10][R24.64] ;  /* 0x0000000a181d7981 */ /* 0x000122000c1e1900 */
[----:B------:R-:W1:Y:S01]  /*1bf0*/  S2R R36, SR_CgaCtaId ;  /* 0x0000000000247919 */ /* 0x000e620000008800 */
[----:B------:R-:W-:-:S04]  /*1c00*/  MOV R37, 0x400 ;  /* 0x0000040000257802 */ /* 0x000fc80000000f00 */
[----:B0-----:R-:W-:Y:S01]  /*1c10*/  IADD3 R25, PT, PT, R37, 0x800, RZ ;  /* 0x0000080025197810 */ /* 0x001fe20007ffe0ff */
[----:B------:R-:W-:Y:S05]  /*1c20*/  WARPSYNC.ALL ;  /* 0x0000000000007948 */ /* 0x000fea0003800000 */
[C---:B-1----:R-:W-:Y:S02]  /*1c30*/  LEA R35, R36.reuse, R37, 0x18 ;  /* 0x0000002524237211 */ /* 0x042fe400078ec0ff */
[----:B------:R-:W-:-:S03]  /*1c40*/  LEA R25, R36, R25, 0x18 ;  /* 0x0000001924197211 */ /* 0x000fc600078ec0ff */
[----:B------:R-:W-:-:S05]  /*1c50*/  IMAD R34, R6, 0x2, R35 ;  /* 0x0000000206227824 */ /* 0x000fca00078e0223 */
[----:B------:R0:W-:Y:S02]  /*1c60*/  STS.U16 [R34], R23 ;  /* 0x0000001722007388 */ /* 0x0001e40000000400 */
[----:B0-----:R-:W-:-:S05]  /*1c70*/  IMAD R34, R6, 0x2, R25 ;  /* 0x0000000206227824 */ /* 0x001fca00078e0219 */
[----:B------:R-:W-:Y:S01]  /*1c80*/  STS.U16 [R34], R33 ;  /* 0x0000002122007388 */ /* 0x000fe20000000400 */
[----:B------:R-:W-:-:S04]  /*1c90*/  LOP3.LUT R24, R0, 0xffff, RZ, 0xc0, !PT ;  /* 0x0000ffff00187812 */ /* 0x000fc800078ec0ff */
[C---:B------:R-:W-:Y:S01]  /*1ca0*/  LEA R0, R24.reuse, R35, 0x1 ;  /* 0x0000002318007211 */ /* 0x040fe200078e08ff */
[----:B------:R-:W-:Y:S06]  /*1cb0*/  BAR.SYNC.DEFER_BLOCKING 0x0 ;  /* 0x0000000000007b1d */ /* 0x000fec0000010000 */
[----:B------:R0:W1:Y:S02]  /*1cc0*/  LDS.U16 R31, [R0] ;  /* 0x00000000001f7984 */ /* 0x0000640000000400 */
[----:B0-----:R-:W-:-:S05]  /*1cd0*/  IMAD R0, R24, 0x2, R25 ;  /* 0x0000000218007824 */ /* 0x001fca00078e0219 */
[----:B------:R-:W0:Y:S01]  /*1ce0*/  LDS.U16 R23, [R0] ;  /* 0x0000000000177984 */ /* 0x000e220000000400 */
[----:B-1----:R-:W-:-:S04]  /*1cf0*/  IMAD R31, R4, UR9, R31 ;  /* 0x00000009041f7c24 */ /* 0x002fc8000f8e021f */
[----:B------:R-:W-:-:S04]  /*1d00*/  IMAD.WIDE.U32 R24, R31, 0x4, R2 ;  /* 0x000000041f187825 */ /* 0x000fc800078e0002 */
[----:B------:R-:W-:-:S04]  /*1d10*/  IMAD.WIDE.U32 R34, R31, 0x10, R16 ;  /* 0x000000101f227825 */ /* 0x000fc800078e0010 */
[----:B0-----:R-:W-:Y:S02]  /*1d20*/  IMAD R23, R4, UR9, R23 ;  /* 0x0000000904177c24 */ /* 0x001fe4000f8e0217 */
[----:B------:R-:W-:-:S04]  /*1d30*/  IMAD.WIDE.U32 R18, R31, 0x2, R18 ;  /* 0x000000021f127825 */ /* 0x000fc800078e0012 */
[----:B------:R-:W-:-:S04]  /*1d40*/  IMAD.WIDE.U32 R2, R23, 0x4, R2 ;  /* 0x0000000417027825 */ /* 0x000fc800078e0002 */
[----:B------:R-:W-:-:S04]  /*1d50*/  IMAD.WIDE.U32 R16, R23, 0x10, R16 ;  /* 0x0000001017107825 */ /* 0x000fc800078e0010 */
[----:B------:R-:W-:Y:S01]  /*1d60*/  IMAD.WIDE.U32 R26, R23, 0x2, R26 ;  /* 0x00000002171a7825 */ /* 0x000fe200078e001a */
[----:B-----5:R0:W-:Y:S01]  /*1d70*/  STG.E desc[UR10][R24.64], R32 ;  /* 0x0000002018007986 */ /* 0x0201e2000c10190a */
[----:B--2---:R-:W-:Y:S02]  /*1d80*/  IADD3 R7, PT, PT, R7, 0x1, RZ ;  /* 0x0000000107077810 */ /* 0x004fe40007ffe0ff */
[--C-:B0-----:R-:W-:Y:S01]  /*1d90*/  IMAD.WIDE.U32 R24, R31, 0x4, R20.reuse ;  /* 0x000000041f187825 */ /* 0x101fe200078e0014 */
[----:B---3--:R0:W-:Y:S03]  /*1da0*/  STG.E.128 desc[UR10][R34.64], R8 ;  /* 0x0000000822007986 */ /* 0x0081e6000c101d0a */
[----:B------:R-:W-:Y:S01]  /*1db0*/  IMAD.WIDE.U32 R20, R23, 0x4, R20 ;  /* 0x0000000417147825 */ /* 0x000fe200078e0014 */
[----:B------:R0:W-:Y:S04]  /*1dc0*/  STG.E desc[UR10][R24.64], R22 ;  /* 0x0000001618007986 */ /* 0x0001e8000c10190a */
[----:B------:R0:W-:Y:S01]  /*1dd0*/  STG.E.U16 desc[UR10][R18.64], R7 ;  /* 0x0000000712007986 */ /* 0x0001e2000c10150a */
[----:B----4-:R-:W-:-:S03]  /*1de0*/  VIADD R23, R28, 0x1 ;  /* 0x000000011c177836 */ /* 0x010fc60000000000 */
[----:B------:R0:W-:Y:S04]  /*1df0*/  STG.E desc[UR10][R2.64], R30 ;  /* 0x0000001e02007986 */ /* 0x0001e8000c10190a */
[----:B------:R0:W-:Y:S04]  /*1e00*/  STG.E.128 desc[UR10][R16.64], R12 ;  /* 0x0000000c10007986 */ /* 0x0001e8000c101d0a */
[----:B------:R0:W-:Y:S04]  /*1e10*/  STG.E desc[UR10][R20.64], R29 ;  /* 0x0000001d14007986 */ /* 0x0001e8000c10190a */
[----:B------:R0:W-:Y:S01]  /*1e20*/  STG.E.U16 desc[UR10][R26.64], R23 ;  /* 0x000000171a007986 */ /* 0x0001e2000c10150a */
[----:B------:R-:W-:Y:S05]  /*1e30*/  @!P0 EXIT ;  /* 0x000000000000894d */ /* 0x000fea0003800000 */
[----:B0-----:R-:W0:Y:S01]  /*1e40*/  LDC R7, c[0x0][0x3e4] ;  /* 0x0000f900ff077b82 */ /* 0x001e220000000800 */
[----:B------:R-:W-:Y:S01]  /*1e50*/  IADD3 R21, PT, PT, R37, 0x1000, RZ ;  /* 0x0000100025157810 */ /* 0x000fe20007ffe0ff */
[----:B------:R-:W1:Y:S03]  /*1e60*/  LDCU UR6, c[0x0][0x3ec] ;  /* 0x00007d80ff0677ac */ /* 0x000e660008000800 */
[----:B------:R-:W-:Y:S01]  /*1e70*/  LEA R21, R36, R21, 0x18 ;  /* 0x0000001524157211 */ /* 0x000fe200078ec0ff */
[----:B------:R-:W2:Y:S02]  /*1e80*/  LDCU UR4, c[0x0][0x3c8] ;  /* 0x00007900ff0477ac */ /* 0x000ea40008000800 */
[----:B------:R-:W3:Y:S01]  /*1e90*/  LDC.64 R16, c[0x0][0x398] ;  /* 0x0000e600ff107b82 */ /* 0x000ee20000000a00 */
[----:B------:R-:W4:Y:S07]  /*1ea0*/  LDCU UR5, c[0x0][0x3d8] ;  /* 0x00007b00ff0577ac */ /* 0x000f2e0008000800 */
[----:B------:R-:W0:Y:S08]  /*1eb0*/  LDC.64 R18, c[0x0][0x380] ;  /* 0x0000e000ff127b82 */ /* 0x000e300000000a00 */
[----:B-12---:R-:W0:Y:S02]  /*1ec0*/  LDC.64 R2, c[0x0][0x388] ;  /* 0x0000e200ff027b82 */ /* 0x006e240000000a00 */
.L_x_45:
[----:B-1-3--:R-:W-:-:S06]  /*1ed0*/  IMAD.WIDE.U32 R12, R5, 0x10, R16 ;  /* 0x00000010050c7825 */ /* 0x00afcc00078e0010 */
[----:B------:R-:W4:Y:S01]  /*1ee0*/  LDG.E.128 R12, desc[UR10][R12.64] ;  /* 0x0000000a0c0c7981 */ /* 0x000f22000c1e1d00 */
[----:B------:R-:W-:Y:S02]  /*1ef0*/  IMAD.MOV.U32 R9, RZ, RZ, 0xc ;  /* 0x0000000cff097424 */ /* 0x000fe400078e00ff */
[C---:B------:R-:W-:Y:S02]  /*1f00*/  IMAD R27, R6.reuse, 0xc, R21 ;  /* 0x0000000c061b7824 */ /* 0x040fe400078e0215 */
[C---:B------:R-:W-:Y:S02]  /*1f10*/  IMAD R0, R6.reuse, R9, UR8 ;  /* 0x0000000806007e24 */ /* 0x040fe4000f8e0209 */
[----:B0-----:R-:W-:Y:S01]  /*1f20*/  IMAD.WIDE.U32 R22, R5, 0x10, R18 ;  /* 0x0000001005167825 */ /* 0x001fe200078e0012 */
[----:B------:R-:W-:Y:S03]  /*1f30*/  LDS R25, [R27] ;  /* 0x000000001b197984 */ /* 0x000fe60000000800 */
[----:B------:R-:W-:Y:S01]  /*1f40*/  VIADD R6, R6, UR12 ;  /* 0x0000000c06067c36 */ /* 0x000fe20008000000 */
[----:B------:R-:W0:Y:S04]  /*1f50*/  LDS R4, [R0] ;  /* 0x0000000000047984 */ /* 0x000e280000000800 */
[----:B------:R-:W1:Y:S01]  /*1f60*/  LDS R8, [R0+0x4] ;  /* 0x0000040000087984 */ /* 0x000e620000000800 */
[----:B------:R-:W-:-:S03]  /*1f70*/  ISETP.LT.U32.AND P1, PT, R6, R7, PT ;  /* 0x000000070600720c */ /* 0x000fc60003f21070 */
[----:B------:R-:W2:Y:S04]  /*1f80*/  LDS R10, [R0+0x8] ;  /* 0x00000800000a7984 */ /* 0x000ea80000000800 */
[----:B------:R-:W3:Y:S04]  /*1f90*/  LDS R20, [R27+0x4] ;  /* 0x000004001b147984 */ /* 0x000ee80000000800 */
[----:B------:R-:W5:Y:S01]  /*1fa0*/  LDS R29, [R27+0x8] ;  /* 0x000008001b1d7984 */ /* 0x000f620000000800 */
[----:B0-----:R-:W-:Y:S01]  /*1fb0*/  FMUL R9, R4, UR4 ;  /* 0x0000000404097c20 */ /* 0x001fe20008400000 */
[----:B-1----:R-:W-:Y:S01]  /*1fc0*/  FMUL R8, R8, UR4 ;  /* 0x0000000408087c20 */ /* 0x002fe20008400000 */
[----:B--2---:R-:W-:-:S02]  /*1fd0*/  FMUL R11, R10, UR4 ;  /* 0x000000040a0b7c20 */ /* 0x004fc40008400000 */
[----:B----4-:R-:W-:Y:S01]  /*1fe0*/  FFMA R12, R9, UR5, R12 ;  /* 0x00000005090c7c23 */ /* 0x010fe2000800000c */
[----:B------:R-:W-:Y:S01]  /*1ff0*/  FFMA R13, R8, UR5, R13 ;  /* 0x00000005080d7c23 */ /* 0x000fe2000800000d */
[----:B------:R-:W-:Y:S01]  /*2000*/  FFMA R14, R11, UR5, R14 ;  /* 0x000000050b0e7c23 */ /* 0x000fe2000800000e */
[----:B------:R-:W-:Y:S01]  /*2010*/  MOV R11, RZ ;  /* 0x000000ff000b7202 */ /* 0x000fe20000000f00 */
[----:B------:R-:W-:Y:S01]  /*2020*/  FFMA R8, R12, UR4, R25 ;  /* 0x000000040c087c23 */ /* 0x000fe20008000019 */
[----:B---3--:R-:W-:Y:S01]  /*2030*/  FFMA R9, R13, UR4, R20 ;  /* 0x000000040d097c23 */ /* 0x008fe20008000014 */
[----:B-----5:R-:W-:Y:S01]  /*2040*/  FFMA R10, R14, UR4, R29 ;  /* 0x000000040e0a7c23 */ /* 0x020fe2000800001d */
[----:B------:R-:W-:Y:S02]  /*2050*/  IMAD.WIDE.U32 R24, R5, 0x10, R2 ;  /* 0x0000001005187825 */ /* 0x000fe400078e0002 */
[----:B------:R1:W-:Y:S02]  /*2060*/  STS [R27], R8 ;  /* 0x000000081b007388 */ /* 0x0003e40000000800 */
[----:B------:R-:W-:-:S02]  /*2070*/  IMAD R5, R7, UR9, R6 ;  /* 0x0000000907057c24 */ /* 0x000fc4000f8e0206 */
[----:B------:R1:W-:Y:S03]  /*2080*/  STG.E.128 desc[UR10][R22.64], R8 ;  /* 0x0000000816007986 */ /* 0x0003e6000c101d0a */
[----:B------:R-:W-:Y:S01]  /*2090*/  ISETP.GE.U32.AND P0, PT, R5, UR6, PT ;  /* 0x0000000605007c0c */ /* 0x000fe2000bf06070 */
[----:B------:R1:W-:Y:S04]  /*20a0*/  STS [R27+0x4], R9 ;  /* 0x000004091b007388 */ /* 0x0003e80000000800 */
[----:B------:R1:W-:Y:S04]  /*20b0*/  STS [R27+0x8], R10 ;  /* 0x0000080a1b007388 */ /* 0x0003e80000000800 */
[----:B------:R1:W-:Y:S04]  /*20c0*/  STG.E.128 desc[UR10][R24.64], R12 ;  /* 0x0000000c18007986 */ /* 0x0003e8000c101d0a */
[----:B------:R-:W-:Y:S05]  /*20d0*/  @!P0 BRA P1, `(.L_x_45) ;  /* 0xfffffffc007c8947 */ /* 0x000fea000083ffff */
[----:B------:R-:W-:Y:S05]  /*20e0*/  EXIT ;  /* 0x000000000000794d */ /* 0x000fea0003800000 */
        .weak           $__internal_0_$__cuda_sm20_rem_u16
        .type           $__internal_0_$__cuda_sm20_rem_u16,@function
        .size           $__internal_0_$__cuda_sm20_rem_u16,($__internal_1_$__cuda_sm20_sqrt_rn_f32_slowpath - $__internal_0_$__cuda_sm20_rem_u16)
$__internal_0_$__cuda_sm20_rem_u16:
[----:B------:R-:W0:Y:S01]  /*20f0*/  I2F.U16 R0, R3 ;  /* 0x0000000300007306 */ /* 0x000e220000101000 */
[----:B------:R-:W-:Y:S01]  /*2100*/  HFMA2 R2, -RZ, RZ, 15, 0 ;  /* 0x4b800000ff027431 */ /* 0x000fe200000001ff */
[C---:B0-----:R-:W-:Y:S02]  /*2110*/  FSETP.GEU.AND P2, PT, |R0|.reuse, 1.175494350822287508e-38, PT ;  /* 0x008000000000780b */ /* 0x041fe40003f4e200 */
[----:B------:R-:W-:Y:S02]  /*2120*/  FSETP.GT.AND P1, PT, |R0|, 8.50705917302346158658e+37, PT ;  /* 0x7e8000000000780b */ /* 0x000fe40003f24200 */
[----:B------:R-:W-:-:S04]  /*2130*/  FSEL R2, R2, 1, !P2 ;  /* 0x3f80000002027808 */ /* 0x000fc80005000000 */
[----:B------:R-:W-:Y:S02]  /*2140*/  FSEL R7, R2, 0.25, !P1 ;  /* 0x3e80000002077808 */ /* 0x000fe40004800000 */
[----:B------:R-:W-:-:S03]  /*2150*/  ISETP.NE.U32.AND P1, PT, R3, RZ, PT ;  /* 0x000000ff0300720c */ /* 0x000fc60003f25070 */
[----:B------:R-:W-:Y:S02]  /*2160*/  FMUL R2, R0, R7 ;  /* 0x0000000700027220 */ /* 0x000fe40000400000 */
[----:B------:R-:W-:Y:S08]  /*2170*/  I2F.U16.RZ R0, R4 ;  /* 0x0000000400007306 */ /* 0x000ff0000010d000 */
[----:B------:R-:W0:Y:S02]  /*2180*/  MUFU.RCP R2, R2 ;  /* 0x0000000200027308 */ /* 0x000e240000001000 */
[----:B0-----:R-:W-:Y:S01]  /*2190*/  FMUL R7, R7, R2 ;  /* 0x0000000207077220 */ /* 0x001fe20000400000 */
[----:B------:R-:W-:-:S03]  /*21a0*/  MOV R2, R8 ;  /* 0x0000000800027202 */ /* 0x000fc60000000f00 */
[----:B------:R-:W-:-:S04]  /*21b0*/  VIADD R7, R7, 0x2 ;  /* 0x0000000207077836 */ /* 0x000fc80000000000 */
[----:B------:R-:W-:-:S06]  /*21c0*/  FMUL.RZ R7, R0, R7 ;  /* 0x0000000700077220 */ /* 0x000fcc000040c000 */
[----:B------:R-:W0:Y:S02]  /*21d0*/  F2I.U32.TRUNC.NTZ R7, R7 ;  /* 0x0000000700077305 */ /* 0x000e24000020f000 */
[----:B0-----:R-:W-:-:S04]  /*21e0*/  LOP3.LUT R0, R7, 0xffff, RZ, 0xc0, !PT ;  /* 0x0000ffff07007812 */ /* 0x001fc800078ec0ff */
[----:B------:R-:W-:-:S05]  /*21f0*/  IADD3 R0, PT, PT, -R0, RZ, RZ ;  /* 0x000000ff00007210 */ /* 0x000fca0007ffe1ff */
[----:B------:R-:W-:Y:S02]  /*2200*/  IMAD R0, R3, R0, R4 ;  /* 0x0000000003007224 */ /* 0x000fe400078e0204 */
[----:B------:R-:W-:Y:S02]  /*2210*/  IMAD.MOV.U32 R3, RZ, RZ, 0x0 ;  /* 0x00000000ff037424 */ /* 0x000fe400078e00ff */
[----:B------:R-:W-:Y:S02]  /*2220*/  @!P1 IMAD.MOV.U32 R0, RZ, RZ, -0x1 ;  /* 0xffffffffff009424 */ /* 0x000fe400078e00ff */
[----:B------:R-:W-:Y:S05]  /*2230*/  RET.REL.NODEC R2 `(_Z15integrateBodiesP6float4S0_S0_S0_PtS1_P7ushort2S0_PfffS_jjjjj) ;  /* 0xffffffdc02707950 */ /* 0x000fea0003c3ffff */
        .weak           $__internal_1_$__cuda_sm20_sqrt_rn_f32_slowpath
        .type           $__internal_1_$__cuda_sm20_sqrt_rn_f32_slowpath,@function
        .size           $__internal_1_$__cuda_sm20_sqrt_rn_f32_slowpath,($__internal_2_$__cuda_sm3x_div_rn_noftz_f32_slowpath - $__internal_1_$__cuda_sm20_sqrt_rn_f32_slowpath)
$__internal_1_$__cuda_sm20_sqrt_rn_f32_slowpath:
[----:B------:R-:W-:-:S13]  /*2240*/  LOP3.LUT P1, RZ, R4, 0x7fffffff, RZ, 0xc0, !PT ;  /* 0x7fffffff04ff7812 */ /* 0x000fda000782c0ff */
[----:B------:R-:W-:Y:S01]  /*2250*/  @!P1 MOV R11, R4 ;  /* 0x00000004000b9202 */ /* 0x000fe20000000f00 */
[----:B------:R-:W-:Y:S06]  /*2260*/  @!P1 BRA `(.L_x_46) ;  /* 0x0000000000409947 */ /* 0x000fec0003800000 */
[----:B------:R-:W-:-:S13]  /*2270*/  FSETP.GEU.FTZ.AND P1, PT, R4, RZ, PT ;  /* 0x000000ff0400720b */ /* 0x000fda0003f3e000 */
[----:B------:R-:W-:Y:S01]  /*2280*/  @!P1 MOV R11, 0x7fffffff ;  /* 0x7fffffff000b9802 */ /* 0x000fe20000000f00 */
[----:B------:R-:W-:Y:S06]  /*2290*/  @!P1 BRA `(.L_x_46) ;  /* 0x0000000000349947 */ /* 0x000fec0003800000 */
[----:B------:R-:W-:-:S13]  /*22a0*/  FSETP.GTU.FTZ.AND P1, PT, |R4|, +INF , PT ;  /* 0x7f8000000400780b */ /* 0x000fda0003f3c200 */
[----:B------:R-:W-:Y:S01]  /*22b0*/  @P1 FADD.FTZ R11, R4, 1 ;  /* 0x3f800000040b1421 */ /* 0x000fe20000010000 */
[----:B------:R-:W-:Y:S06]  /*22c0*/  @P1 BRA `(.L_x_46) ;  /* 0x0000000000281947 */ /* 0x000fec0003800000 */
[----:B------:R-:W-:-:S13]  /*22d0*/  FSETP.NEU.FTZ.AND P1, PT, |R4|, +INF , PT ;  /* 0x7f8000000400780b */ /* 0x000fda0003f3d200 */
[----:B------:R-:W-:-:S04]  /*22e0*/  @P1 FFMA R28, R4, 1.84467440737095516160e+19, RZ ;  /* 0x5f800000041c1823 */ /* 0x000fc800000000ff */
[----:B------:R-:W0:Y:S02]  /*22f0*/  @P1 MUFU.RSQ R11, R28 ;  /* 0x0000001c000b1308 */ /* 0x000e240000001400 */
[----:B0-----:R-:W-:Y:S01]  /*2300*/  @P1 FMUL.FTZ R9, R28, R11 ;  /* 0x0000000b1c091220 */ /* 0x001fe20000410000 */
[----:B------:R-:W-:Y:S01]  /*2310*/  @P1 FMUL.FTZ R26, R11, 0.5 ;  /* 0x3f0000000b1a1820 */ /* 0x000fe20000410000 */
[----:B------:R-:W-:Y:S02]  /*2320*/  @!P1 IMAD.MOV.U32 R11, RZ, RZ, R4 ;  /* 0x000000ffff0b9224 */ /* 0x000fe400078e0004 */
[----:B------:R-:W-:-:S04]  /*2330*/  @P1 FADD.FTZ R27, -R9, -RZ ;  /* 0x800000ff091b1221 */ /* 0x000fc80000010100 */
[----:B------:R-:W-:-:S04]  /*2340*/  @P1 FFMA R30, R9, R27, R28 ;  /* 0x0000001b091e1223 */ /* 0x000fc8000000001c */
[----:B------:R-:W-:-:S04]  /*2350*/  @P1 FFMA R26, R30, R26, R9 ;  /* 0x0000001a1e1a1223 */ /* 0x000fc80000000009 */
[----:B------:R-:W-:-:S07]  /*2360*/  @P1 FMUL.FTZ R11, R26, 2.3283064365386962891e-10 ;  /* 0x2f8000001a0b1820 */ /* 0x000fce0000410000 */
.L_x_46:
[----:B------:R-:W-:Y:S01]  /*2370*/  MOV R4, R11 ;  /* 0x0000000b00047202 */ /* 0x000fe20000000f00 */
[----:B------:R-:W-:-:S04]  /*2380*/  HFMA2 R11, -RZ, RZ, 0, 0 ;  /* 0x00000000ff0b7431 */ /* 0x000fc800000001ff */
[----:B------:R-:W-:Y:S05]  /*2390*/  RET.REL.NODEC R10 `(_Z15integrateBodiesP6float4S0_S0_S0_PtS1_P7ushort2S0_PfffS_jjjjj) ;  /* 0xffffffdc0a187950 */ /* 0x000fea0003c3ffff */
        .weak           $__internal_2_$__cuda_sm3x_div_rn_noftz_f32_slowpath
        .type           $__internal_2_$__cuda_sm3x_div_rn_noftz_f32_slowpath,@function
        .size           $__internal_2_$__cuda_sm3x_div_rn_noftz_f32_slowpath,(.L_x_61 - $__internal_2_$__cuda_sm3x_div_rn_noftz_f32_slowpath)
$__internal_2_$__cuda_sm3x_div_rn_noftz_f32_slowpath:
[----:B------:R-:W-:Y:S01]  /*23a0*/  SHF.R.U32.HI R9, RZ, 0x17, R4 ;  /* 0x00000017ff097819 */ /* 0x000fe20000011604 */
[----:B------:R-:W-:Y:S01]  /*23b0*/  BSSY.RECONVERGENT B4, `(.L_x_47) ;  /* 0x0000064000047945 */ /* 0x000fe20003800200 */
[----:B------:R-:W-:Y:S02]  /*23c0*/  SHF.R.U32.HI R28, RZ, 0x17, R3 ;  /* 0x00000017ff1c7819 */ /* 0x000fe40000011603 */
[----:B------:R-:W-:Y:S02]  /*23d0*/  LOP3.LUT R9, R9, 0xff, RZ, 0xc0, !PT ;  /* 0x000000ff09097812 */ /* 0x000fe400078ec0ff */
[----:B------:R-:W-:Y:S02]  /*23e0*/  LOP3.LUT R28, R28, 0xff, RZ, 0xc0, !PT ;  /* 0x000000ff1c1c7812 */ /* 0x000fe400078ec0ff */
[----:B------:R-:W-:Y:S01]  /*23f0*/  MOV R30, R4 ;  /* 0x00000004001e7202 */ /* 0x000fe20000000f00 */
[----:B------:R-:W-:Y:S01]  /*2400*/  VIADD R29, R9, 0xffffffff ;  /* 0xffffffff091d7836 */ /* 0x000fe20000000000 */
[----:B------:R-:W-:-:S04]  /*2410*/  IADD3 R11, PT, PT, R28, -0x1, RZ ;  /* 0xffffffff1c0b7810 */ /* 0x000fc80007ffe0ff */
[----:B------:R-:W-:-:S04]  /*2420*/  ISETP.GT.U32.AND P1, PT, R29, 0xfd, PT ;  /* 0x000000fd1d00780c */ /* 0x000fc80003f24070 */
[----:B------:R-:W-:-:S13]  /*2430*/  ISETP.GT.U32.OR P1, PT, R11, 0xfd, P1 ;  /* 0x000000fd0b00780c */ /* 0x000fda0000f24470 */
[----:B------:R-:W-:Y:S01]  /*2440*/  @!P1 IMAD.MOV.U32 R11, RZ, RZ, RZ ;  /* 0x000000ffff0b9224 */ /* 0x000fe200078e00ff */
[----:B------:R-:W-:Y:S06]  /*2450*/  @!P1 BRA `(.L_x_48) ;  /* 0x0000000000609947 */ /* 0x000fec0003800000 */
[----:B------:R-:W-:Y:S02]  /*2460*/  FSETP.GTU.FTZ.AND P1, PT, |R3|, +INF , PT ;  /* 0x7f8000000300780b */ /* 0x000fe40003f3c200 */
[----:B------:R-:W-:-:S04]  /*2470*/  FSETP.GTU.FTZ.AND P2, PT, |R4|, +INF , PT ;  /* 0x7f8000000400780b */ /* 0x000fc80003f5c200 */
[----:B------:R-:W-:-:S13]  /*2480*/  PLOP3.LUT P1, PT, P1, P2, PT, 0xf8, 0x8f ;  /* 0x00000000008f781c */ /* 0x000fda0000f25f70 */
[----:B------:R-:W-:Y:S05]  /*2490*/  @P1 BRA `(.L_x_49) ;  /* 0x0000000400501947 */ /* 0x000fea0003800000 */
[----:B------:R-:W-:-:S13]  /*24a0*/  LOP3.LUT P1, RZ, R30, 0x7fffffff, R3, 0xc8, !PT ;  /* 0x7fffffff1eff7812 */ /* 0x000fda000782c803 */
[----:B------:R-:W-:Y:S05]  /*24b0*/  @!P1 BRA `(.L_x_50) ;  /* 0x0000000400409947 */ /* 0x000fea0003800000 */
[C---:B------:R-:W-:Y:S02]  /*24c0*/  FSETP.NEU.FTZ.AND P2, PT, |R3|.reuse, +INF , PT ;  /* 0x7f8000000300780b */ /* 0x040fe40003f5d200 */
[----:B------:R-:W-:Y:S02]  /*24d0*/  FSETP.NEU.FTZ.AND P3, PT, |R4|, +INF , PT ;  /* 0x7f8000000400780b */ /* 0x000fe40003f7d200 */
[----:B------:R-:W-:-:S11]  /*24e0*/  FSETP.NEU.FTZ.AND P1, PT, |R3|, +INF , PT ;  /* 0x7f8000000300780b */ /* 0x000fd60003f3d200 */
[----:B------:R-:W-:Y:S05]  /*24f0*/  @!P3 BRA !P2, `(.L_x_50) ;  /* 0x000000040030b947 */ /* 0x000fea0005000000 */
[----:B------:R-:W-:-:S04]  /*2500*/  LOP3.LUT P2, RZ, R3, 0x7fffffff, RZ, 0xc0, !PT ;  /* 0x7fffffff03ff7812 */ /* 0x000fc8000784c0ff */
[----:B------:R-:W-:-:S13]  /*2510*/  PLOP3.LUT P2, PT, P3, P2, PT, 0x2f, 0xf2 ;  /* 0x0000000000f2781c */ /* 0x000fda0001f44577 */
[----:B------:R-:W-:Y:S05]  /*2520*/  @P2 BRA `(.L_x_51) ;  /* 0x00000004001c2947 */ /* 0x000fea0003800000 */
[----:B------:R-:W-:-:S04]  /*2530*/  LOP3.LUT P2, RZ, R30, 0x7fffffff, RZ, 0xc0, !PT ;  /* 0x7fffffff1eff7812 */ /* 0x000fc8000784c0ff */
[----:B------:R-:W-:-:S13]  /*2540*/  PLOP3.LUT P1, PT, P1, P2, PT, 0x2f, 0xf2 ;  /* 0x0000000000f2781c */ /* 0x000fda0000f24577 */
[----:B------:R-:W-:Y:S05]  /*2550*/  @P1 BRA `(.L_x_52) ;  /* 0x0000000400041947 */ /* 0x000fea0003800000 */
[----:B------:R-:W-:Y:S02]  /*2560*/  IADD3 R11, PT, PT, R28, -0x1, RZ ;  /* 0xffffffff1c0b7810 */ /* 0x000fe40007ffe0ff */
[----:B------:R-:W-:Y:S02]  /*2570*/  ISETP.GE.AND P2, PT, R29, RZ, PT ;  /* 0x000000ff1d00720c */ /* 0x000fe40003f46270 */
[----:B------:R-:W-:-:S11]  /*2580*/  ISETP.GE.AND P1, PT, R11, RZ, PT ;  /* 0x000000ff0b00720c */ /* 0x000fd60003f26270 */
[----:B------:R-:W-:Y:S02]  /*2590*/  @!P2 FFMA R30, R4, 1.84467440737095516160e+19, RZ ;  /* 0x5f800000041ea823 */ /* 0x000fe400000000ff */
[----:B------:R-:W-:Y:S01]  /*25a0*/  @P1 MOV R11, RZ ;  /* 0x000000ff000b1202 */ /* 0x000fe20000000f00 */
[----:B------:R-:W-:Y:S02]  /*25b0*/  @!P1 IMAD.MOV.U32 R11, RZ, RZ, -0x40 ;  /* 0xffffffc0ff0b9424 */ /* 0x000fe400078e00ff */
[----:B------:R-:W-:-:S03]  /*25c0*/  @!P1 FFMA R3, R3, 1.84467440737095516160e+19, RZ ;  /* 0x5f80000003039823 */ /* 0x000fc600000000ff */
[----:B------:R-:W-:-:S07]  /*25d0*/  @!P2 IADD3 R11, PT, PT, R11, 0x40, RZ ;  /* 0x000000400b0ba810 */ /* 0x000fce0007ffe0ff */
.L_x_48:
[----:B------:R-:W-:Y:S01]  /*25e0*/  LEA R33, R9, 0xc0800000, 0x17 ;  /* 0xc080000009217811 */ /* 0x000fe200078eb8ff */
[----:B------:R-:W-:Y:S01]  /*25f0*/  VIADD R28, R28, 0xffffff81 ;  /* 0xffffff811c1c7836 */ /* 0x000fe20000000000 */
[----:B------:R-:W-:Y:S02]  /*2600*/  BSSY.RECONVERGENT B5, `(.L_x_53) ;  /* 0x0000035000057945 */ /* 0x000fe40003800200 */
[----:B------:R-:W-:Y:S01]  /*2610*/  IADD3 R33, PT, PT, -R33, R30, RZ ;  /* 0x0000001e21217210 */ /* 0x000fe20007ffe1ff */
[C---:B------:R-:W-:Y:S01]  /*2620*/  IMAD R3, R28.reuse, -0x800000, R3 ;  /* 0xff8000001c037824 */ /* 0x040fe200078e0203 */
[----:B------:R-:W-:Y:S02]  /*2630*/  IADD3 R28, PT, PT, R28, 0x7f, -R9 ;  /* 0x0000007f1c1c7810 */ /* 0x000fe40007ffe809 */
[----:B------:R-:W0:Y:S01]  /*2640*/  MUFU.RCP R29, R33 ;  /* 0x00000021001d7308 */ /* 0x000e220000001000 */
[----:B------:R-:W-:Y:S01]  /*2650*/  FADD.FTZ R30, -R33, -RZ ;  /* 0x800000ff211e7221 */ /* 0x000fe20000010100 */
[----:B------:R-:W-:-:S03]  /*2660*/  IADD3 R28, PT, PT, R28, R11, RZ ;  /* 0x0000000b1c1c7210 */ /* 0x000fc60007ffe0ff */
[----:B0-----:R-:W-:-:S04]  /*2670*/  FFMA R32, R29, R30, 1 ;  /* 0x3f8000001d207423 */ /* 0x001fc8000000001e */
[----:B------:R-:W-:-:S04]  /*2680*/  FFMA R32, R29, R32, R29 ;  /* 0x000000201d207223 */ /* 0x000fc8000000001d */
[----:B------:R-:W-:-:S04]  /*2690*/  FFMA R29, R3, R32, RZ ;  /* 0x00000020031d7223 */ /* 0x000fc800000000ff */
[----:B------:R-:W-:-:S04]  /*26a0*/  FFMA R31, R30, R29, R3 ;  /* 0x0000001d1e1f7223 */ /* 0x000fc80000000003 */
[----:B------:R-:W-:-:S04]  /*26b0*/  FFMA R31, R32, R31, R29 ;  /* 0x0000001f201f7223 */ /* 0x000fc8000000001d */
[----:B------:R-:W-:-:S04]  /*26c0*/  FFMA R30, R30, R31, R3 ;  /* 0x0000001f1e1e7223 */ /* 0x000fc80000000003 */
[----:B------:R-:W-:-:S05]  /*26d0*/  FFMA R3, R32, R30, R31 ;  /* 0x0000001e20037223 */ /* 0x000fca000000001f */
[----:B------:R-:W-:-:S04]  /*26e0*/  SHF.R.U32.HI R9, RZ, 0x17, R3 ;  /* 0x00000017ff097819 */ /* 0x000fc80000011603 */
[----:B------:R-:W-:-:S04]  /*26f0*/  LOP3.LUT R9, R9, 0xff, RZ, 0xc0, !PT ;  /* 0x000000ff09097812 */ /* 0x000fc800078ec0ff */
[----:B------:R-:W-:-:S05]  /*2700*/  IADD3 R9, PT, PT, R9, R28, RZ ;  /* 0x0000001c09097210 */ /* 0x000fca0007ffe0ff */
[----:B------:R-:W-:-:S05]  /*2710*/  VIADD R11, R9, 0xffffffff ;  /* 0xffffffff090b7836 */ /* 0x000fca0000000000 */
[----:B------:R-:W-:-:S13]  /*2720*/  ISETP.GE.U32.AND P1, PT, R11, 0xfe, PT ;  /* 0x000000fe0b00780c */ /* 0x000fda0003f26070 */
[----:B------:R-:W-:Y:S05]  /*2730*/  @!P1 BRA `(.L_x_54) ;  /* 0x0000000000809947 */ /* 0x000fea0003800000 */
[----:B------:R-:W-:-:S13]  /*2740*/  ISETP.GT.AND P1, PT, R9, 0xfe, PT ;  /* 0x000000fe0900780c */ /* 0x000fda0003f24270 */
[----:B------:R-:W-:Y:S05]  /*2750*/  @P1 BRA `(.L_x_55) ;  /* 0x00000000006c1947 */ /* 0x000fea0003800000 */
[----:B------:R-:W-:-:S13]  /*2760*/  ISETP.GE.AND P1, PT, R9, 0x1, PT ;  /* 0x000000010900780c */ /* 0x000fda0003f26270 */
[----:B------:R-:W-:Y:S05]  /*2770*/  @P1 BRA `(.L_x_56) ;  /* 0x0000000000741947 */ /* 0x000fea0003800000 */
[----:B------:R-:W-:Y:S02]  /*2780*/  ISETP.GE.AND P1, PT, R9, -0x18, PT ;  /* 0xffffffe80900780c */ /* 0x000fe40003f26270 */
[----:B------:R-:W-:-:S11]  /*2790*/  LOP3.LUT R3, R3, 0x80000000, RZ, 0xc0, !PT ;  /* 0x8000000003037812 */ /* 0x000fd600078ec0ff */
[----:B------:R-:W-:Y:S05]  /*27a0*/  @!P1 BRA `(.L_x_56) ;  /* 0x0000000000689947 */ /* 0x000fea0003800000 */
[CCC-:B------:R-:W-:Y:S01]  /*27b0*/  FFMA.RZ R11, R32.reuse, R30.reuse, R31.reuse ;  /* 0x0000001e200b7223 */ /* 0x1c0fe2000000c01f */
[CCC-:B------:R-:W-:Y:S01]  /*27c0*/  FFMA.RP R28, R32.reuse, R30.reuse, R31.reuse ;  /* 0x0000001e201c7223 */ /* 0x1c0fe2000000801f */
[----:B------:R-:W-:Y:S01]  /*27d0*/  FFMA.RM R31, R32, R30, R31 ;  /* 0x0000001e201f7223 */ /* 0x000fe2000000401f */
[----:B------:R-:W-:Y:S02]  /*27e0*/  IADD3 R29, PT, PT, R9, 0x20, RZ ;  /* 0x00000020091d7810 */ /* 0x000fe40007ffe0ff */
[----:B------:R-:W-:Y:S02]  /*27f0*/  LOP3.LUT R11, R11, 0x7fffff, RZ, 0xc0, !PT ;  /* 0x007fffff0b0b7812 */ /* 0x000fe400078ec0ff */
[----:B------:R-:W-:Y:S02]  /*2800*/  ISETP.NE.AND P3, PT, R9, RZ, PT ;  /* 0x000000ff0900720c */ /* 0x000fe40003f65270 */
[----:B------:R-:W-:Y:S02]  /*2810*/  LOP3.LUT R30, R11, 0x800000, RZ, 0xfc, !PT ;  /* 0x008000000b1e7812 */ /* 0x000fe400078efcff */
[----:B------:R-:W-:-:S02]  /*2820*/  ISETP.NE.AND P2, PT, R9, RZ, PT ;  /* 0x000000ff0900720c */ /* 0x000fc40003f45270 */
[----:B------:R-:W-:Y:S02]  /*2830*/  IADD3 R9, PT, PT, -R9, RZ, RZ ;  /* 0x000000ff09097210 */ /* 0x000fe40007ffe1ff */
[----:B------:R-:W-:Y:S02]  /*2840*/  SHF.L.U32 R29, R30, R29, RZ ;  /* 0x0000001d1e1d7219 */ /* 0x000fe400000006ff */
[----:B------:R-:W-:Y:S02]  /*2850*/  FSETP.NEU.FTZ.AND P1, PT, R28, R31, PT ;  /* 0x0000001f1c00720b */ /* 0x000fe40003f3d000 */
[----:B------:R-:W-:Y:S02]  /*2860*/  SEL R9, R9, RZ, P3 ;  /* 0x000000ff09097207 */ /* 0x000fe40001800000 */
[----:B------:R-:W-:Y:S02]  /*2870*/  ISETP.NE.AND P2, PT, R29, RZ, P2 ;  /* 0x000000ff1d00720c */ /* 0x000fe40001745270 */
[----:B------:R-:W-:-:S02]  /*2880*/  SHF.R.U32.HI R30, RZ, R9, R30 ;  /* 0x00000009ff1e7219 */ /* 0x000fc4000001161e */
[----:B------:R-:W-:Y:S02]  /*2890*/  PLOP3.LUT P1, PT, P1, P2, PT, 0xf8, 0x8f ;  /* 0x00000000008f781c */ /* 0x000fe40000f25f70 */
[----:B------:R-:W-:Y:S02]  /*28a0*/  SHF.R.U32.HI R9, RZ, 0x1, R30 ;  /* 0x00000001ff097819 */ /* 0x000fe4000001161e */
[----:B------:R-:W-:-:S04]  /*28b0*/  SEL R28, RZ, 0x1, !P1 ;  /* 0x00000001ff1c7807 */ /* 0x000fc80004800000 */
[----:B------:R-:W-:-:S04]  /*28c0*/  LOP3.LUT R11, R28, 0x1, R9, 0xf8, !PT ;  /* 0x000000011c0b7812 */ /* 0x000fc800078ef809 */
[----:B------:R-:W-:-:S05]  /*28d0*/  LOP3.LUT R30, R11, R30, RZ, 0xc0, !PT ;  /* 0x0000001e0b1e7212 */ /* 0x000fca00078ec0ff */
[----:B------:R-:W-:-:S05]  /*28e0*/  IMAD.IADD R30, R9, 0x1, R30 ;  /* 0x00000001091e7824 */ /* 0x000fca00078e021e */
[----:B------:R-:W-:Y:S01]  /*28f0*/  LOP3.LUT R3, R30, R3, RZ, 0xfc, !PT ;  /* 0x000000031e037212 */ /* 0x000fe200078efcff */
[----:B------:R-:W-:Y:S06]  /*2900*/  BRA `(.L_x_56) ;  /* 0x0000000000107947 */ /* 0x000fec0003800000 */
.L_x_55:
[----:B------:R-:W-:-:S04]  /*2910*/  LOP3.LUT R3, R3, 0x80000000, RZ, 0xc0, !PT ;  /* 0x8000000003037812 */ /* 0x000fc800078ec0ff */
[----:B------:R-:W-:Y:S01]  /*2920*/  LOP3.LUT R3, R3, 0x7f800000, RZ, 0xfc, !PT ;  /* 0x7f80000003037812 */ /* 0x000fe200078efcff */
[----:B------:R-:W-:Y:S06]  /*2930*/  BRA `(.L_x_56) ;  /* 0x0000000000047947 */ /* 0x000fec0003800000 */
.L_x_54:
[----:B------:R-:W-:-:S07]  /*2940*/  LEA R3, R28, R3, 0x17 ;  /* 0x000000031c037211 */ /* 0x000fce00078eb8ff */
.L_x_56:
[----:B------:R-:W-:Y:S05]  /*2950*/  BSYNC.RECONVERGENT B5 ;  /* 0x0000000000057941 */ /* 0x000fea0003800200 */
.L_x_53:
[----:B------:R-:W-:Y:S05]  /*2960*/  BRA `(.L_x_57) ;  /* 0x0000000000207947 */ /* 0x000fea0003800000 */
.L_x_52:
[----:B------:R-:W-:-:S04]  /*2970*/  LOP3.LUT R3, R30, 0x80000000, R3, 0x48, !PT ;  /* 0x800000001e037812 */ /* 0x000fc800078e4803 */
[----:B------:R-:W-:Y:S01]  /*2980*/  LOP3.LUT R3, R3, 0x7f800000, RZ, 0xfc, !PT ;  /* 0x7f80000003037812 */ /* 0x000fe200078efcff */
[----:B------:R-:W-:Y:S06]  /*2990*/  BRA `(.L_x_57) ;  /* 0x0000000000147947 */ /* 0x000fec0003800000 */
.L_x_51:
[----:B------:R-:W-:Y:S01]  /*29a0*/  LOP3.LUT R3, R30, 0x80000000, R3, 0x48, !PT ;  /* 0x800000001e037812 */ /* 0x000fe200078e4803 */
[----:B------:R-:W-:Y:S06]  /*29b0*/  BRA `(.L_x_57) ;  /* 0x00000000000c7947 */ /* 0x000fec0003800000 */
.L_x_50:
[----:B------:R-:W0:Y:S01]  /*29c0*/  MUFU.RSQ R3, -QNAN ;  /* 0xffc0000000037908 */ /* 0x000e220000001400 */
[----:B------:R-:W-:Y:S05]  /*29d0*/  BRA `(.L_x_57) ;  /* 0x0000000000047947 */ /* 0x000fea0003800000 */
.L_x_49:
[----:B------:R-:W-:-:S07]  /*29e0*/  FADD.FTZ R3, R3, R4 ;  /* 0x0000000403037221 */ /* 0x000fce0000010000 */
.L_x_57:
[----:B------:R-:W-:Y:S05]  /*29f0*/  BSYNC.RECONVERGENT B4 ;  /* 0x0000000000047941 */ /* 0x000fea0003800200 */
.L_x_47:
[----:B------:R-:W-:-:S04]  /*2a00*/  HFMA2 R11, -RZ, RZ, 0, 0 ;  /* 0x00000000ff0b7431 */ /* 0x000fc800000001ff */
[----:B0-----:R-:W-:Y:S05]  /*2a10*/  RET.REL.NODEC R10 `(_Z15integrateBodiesP6float4S0_S0_S0_PtS1_P7ushort2S0_PfffS_jjjjj) ;  /* 0xffffffd40a787950 */ /* 0x001fea0003c3ffff */
.L_x_58:
[----:B------:R-:W-:-:S00]  /*2a20*/  BRA `(.L_x_58) ;  /* 0xfffffffc00fc7947 */ /* 0x000fc0000383ffff */
[----:B------:R-:W-:-:S00]  /*2a30*/  NOP ;  /* 0x0000000000007918 */ /* 0x000fc00000000000 */
        /* <DEDUP_REMOVED lines=12> */
.L_x_61:


//--------------------- .nv.global.init           --------------------------
	.section	.nv.global.init,"aw",@progbits
	.align	4
.nv.global.init:
	.type		__cudart_i2opi_f,@object
	.size		__cudart_i2opi_f,(.L_0 - __cudart_i2opi_f)
__cudart_i2opi_f:
        /*0000*/ 	.byte	0x41, 0x90, 0x43, 0x3c, 0x99, 0x95, 0x62, 0xdb, 0xc0, 0xdd, 0x34, 0xf5, 0xd1, 0x57, 0x27, 0xfc
        /*0010*/ 	.byte	0x29, 0x15, 0x44, 0x4e, 0x6e, 0x83, 0xf9, 0xa2
.L_0:


//--------------------- .nv.shared._Z15integrateBodiesP6float4S0_S0_S0_PtS1_P7ushort2S0_PfffS_jjjjj --------------------------
	.section	.nv.shared._Z15integrateBodiesP6float4S0_S0_S0_PtS1_P7ushort2S0_PfffS_jjjjj,"aw",@nobits
	.sectionflags	@""
	.align	16
.nv.shared._Z15integrateBodiesP6float4S0_S0_S0_PtS1_P7ushort2S0_PfffS_jjjjj:
	.zero		5120


//--------------------- .nv.shared.reserved.0     --------------------------
	.section	.nv.shared.reserved.0,"aw",@nobits
	.weak		__nv_reservedSMEM_offset_0_alias
	.size		__nv_reservedSMEM_offset_0_alias, 0, 64
	.other		__nv_reservedSMEM_offset_0_alias,@"STO_CUDA_RESERVED_SHARED STV_DEFAULT"
__nv_reservedSMEM_offset_0_alias:
	.zero		0
	.zero		64


//--------------------- .nv.constant0._Z15integrateBodiesP6float4S0_S0_S0_PtS1_P7ushort2S0_PfffS_jjjjj --------------------------
	.section	.nv.constant0._Z15integrateBodiesP6float4S0_S0_S0_PtS1_P7ushort2S0_PfffS_jjjjj,"a",@progbits
	.sectionflags	@""
	.align	4
.nv.constant0._Z15integrateBodiesP6float4S0_S0_S0_PtS1_P7ushort2S0_PfffS_jjjjj:
	.zero		1012


//--------------------- SYMBOLS --------------------------

	.type		.nv.reservedSmem.offset0,@object
	.size		.nv.reservedSmem.offset0,0x4
	.type		.nv.reservedSmem.cap,@object
	.size		.nv.reservedSmem.cap,0x4
